//
// Generated by NVIDIA NVVM Compiler
//
// Compiler Build ID: CL-36424714
// Cuda compilation tools, release 13.0, V13.0.88
// Based on NVVM 20.0.0
//

.version 9.0
.target sm_100
.address_size 64

	// .globl	_Z8clearTricllPfl

.visible .entry _Z8clearTricllPfl(
	.param .u8 _Z8clearTricllPfl_param_0,
	.param .u64 _Z8clearTricllPfl_param_1,
	.param .u64 _Z8clearTricllPfl_param_2,
	.param .u64 .ptr .align 1 _Z8clearTricllPfl_param_3,
	.param .u64 _Z8clearTricllPfl_param_4
)
{
	.reg .pred 	%p<7>;
	.reg .b16 	%rs<2>;
	.reg .b32 	%r<16>;
	.reg .b64 	%rd<15>;

	ld.param.s8 	%rs1, [_Z8clearTricllPfl_param_0];
	ld.param.u64 	%rd5, [_Z8clearTricllPfl_param_1];
	ld.param.u64 	%rd6, [_Z8clearTricllPfl_param_2];
	ld.param.u64 	%rd8, [_Z8clearTricllPfl_param_3];
	ld.param.u64 	%rd4, [_Z8clearTricllPfl_param_4];
	cvta.to.global.u64 	%rd1, %rd8;
	mov.u32 	%r1, %tid.x;
	mov.u32 	%r2, %ntid.x;
	mov.u32 	%r3, %ctaid.x;
	mad.lo.s32 	%r4, %r2, %r3, %r1;
	cvt.u64.u32 	%rd2, %r4;
	mov.u32 	%r5, %tid.y;
	mov.u32 	%r6, %ntid.y;
	mov.u32 	%r7, %ctaid.y;
	mad.lo.s32 	%r8, %r6, %r7, %r5;
	cvt.u64.u32 	%rd3, %r8;
	setp.le.s64 	%p1, %rd5, %rd2;
	setp.le.s64 	%p2, %rd6, %rd3;
	or.pred  	%p3, %p1, %p2;
	@%p3 bra 	$L__BB0_6;
	setp.ne.s16 	%p4, %rs1, 108;
	@%p4 bra 	$L__BB0_4;
	cvt.u32.u64 	%r13, %rd3;
	cvt.u32.u64 	%r14, %rd2;
	setp.le.u32 	%p6, %r14, %r13;
	@%p6 bra 	$L__BB0_6;
	mad.lo.s64 	%rd12, %rd4, %rd3, %rd2;
	shl.b64 	%rd13, %rd12, 2;
	add.s64 	%rd14, %rd1, %rd13;
	mov.b32 	%r15, 0;
	st.global.u32 	[%rd14], %r15;
	bra.uni 	$L__BB0_6;
$L__BB0_4:
	cvt.u32.u64 	%r10, %rd3;
	cvt.u32.u64 	%r11, %rd2;
	setp.ge.u32 	%p5, %r11, %r10;
	@%p5 bra 	$L__BB0_6;
	mad.lo.s64 	%rd9, %rd4, %rd3, %rd2;
	shl.b64 	%rd10, %rd9, 2;
	add.s64 	%rd11, %rd1, %rd10;
	mov.b32 	%r12, 0;
	st.global.u32 	[%rd11], %r12;
$L__BB0_6:
	ret;

}
	// .globl	_Z6setEyellPfl
.visible .entry _Z6setEyellPfl(
	.param .u64 _Z6setEyellPfl_param_0,
	.param .u64 _Z6setEyellPfl_param_1,
	.param .u64 .ptr .align 1 _Z6setEyellPfl_param_2,
	.param .u64 _Z6setEyellPfl_param_3
)
{
	.reg .pred 	%p<5>;
	.reg .b32 	%r<14>;
	.reg .b64 	%rd<15>;

	ld.param.u64 	%rd5, [_Z6setEyellPfl_param_0];
	ld.param.u64 	%rd6, [_Z6setEyellPfl_param_1];
	ld.param.u64 	%rd8, [_Z6setEyellPfl_param_2];
	ld.param.u64 	%rd4, [_Z6setEyellPfl_param_3];
	cvta.to.global.u64 	%rd1, %rd8;
	mov.u32 	%r1, %tid.x;
	mov.u32 	%r2, %ntid.x;
	mov.u32 	%r3, %ctaid.x;
	mad.lo.s32 	%r4, %r2, %r3, %r1;
	mov.u32 	%r5, %tid.y;
	mov.u32 	%r6, %ntid.y;
	mov.u32 	%r7, %ctaid.y;
	mad.lo.s32 	%r8, %r6, %r7, %r5;
	cvt.s64.s32 	%rd2, %r4;
	setp.le.s64 	%p1, %rd5, %rd2;
	cvt.u64.u32 	%rd3, %r8;
	setp.le.s64 	%p2, %rd6, %rd3;
	or.pred  	%p3, %p1, %p2;
	@%p3 bra 	$L__BB1_4;
	cvt.u32.u64 	%r10, %rd2;
	cvt.u32.u64 	%r11, %rd3;
	setp.ne.s32 	%p4, %r10, %r11;
	@%p4 bra 	$L__BB1_3;
	mad.lo.s64 	%rd12, %rd4, %rd2, %rd2;
	shl.b64 	%rd13, %rd12, 2;
	add.s64 	%rd14, %rd1, %rd13;
	mov.b32 	%r13, 1065353216;
	st.global.u32 	[%rd14], %r13;
	bra.uni 	$L__BB1_4;
$L__BB1_3:
	mad.lo.s64 	%rd9, %rd4, %rd3, %rd2;
	shl.b64 	%rd10, %rd9, 2;
	add.s64 	%rd11, %rd1, %rd10;
	mov.b32 	%r12, 0;
	st.global.u32 	[%rd11], %r12;
$L__BB1_4:
	ret;

}
	// .globl	_Z6addEyellPfl
.visible .entry _Z6addEyellPfl(
	.param .u64 _Z6addEyellPfl_param_0,
	.param .u64 _Z6addEyellPfl_param_1,
	.param .u64 .ptr .align 1 _Z6addEyellPfl_param_2,
	.param .u64 _Z6addEyellPfl_param_3
)
{
	.reg .pred 	%p<6>;
	.reg .b32 	%r<10>;
	.reg .b32 	%f<3>;
	.reg .b64 	%rd<13>;
	.reg .b64 	%fd<5>;

	ld.param.u64 	%rd4, [_Z6addEyellPfl_param_0];
	ld.param.u64 	%rd5, [_Z6addEyellPfl_param_1];
	ld.param.u64 	%rd2, [_Z6addEyellPfl_param_2];
	ld.param.u64 	%rd3, [_Z6addEyellPfl_param_3];
	mov.u32 	%r2, %tid.x;
	mov.u32 	%r3, %ntid.x;
	mov.u32 	%r4, %ctaid.x;
	mad.lo.s32 	%r1, %r3, %r4, %r2;
	mov.u32 	%r5, %tid.y;
	mov.u32 	%r6, %ntid.y;
	mov.u32 	%r7, %ctaid.y;
	mad.lo.s32 	%r8, %r6, %r7, %r5;
	cvt.s64.s32 	%rd6, %r1;
	setp.le.s64 	%p1, %rd4, %rd6;
	cvt.u64.u32 	%rd7, %r8;
	setp.le.s64 	%p2, %rd5, %rd7;
	or.pred  	%p3, %p1, %p2;
	setp.ne.s32 	%p4, %r1, %r8;
	or.pred  	%p5, %p4, %p3;
	@%p5 bra 	$L__BB2_2;
	cvta.to.global.u64 	%rd8, %rd2;
	cvt.rn.f64.u64 	%fd1, %rd5;
	div.rn.f64 	%fd2, %fd1, 0d4024000000000000;
	cvt.u64.u32 	%rd9, %r1;
	mad.lo.s64 	%rd10, %rd3, %rd9, %rd9;
	shl.b64 	%rd11, %rd10, 2;
	add.s64 	%rd12, %rd8, %rd11;
	ld.global.f32 	%f1, [%rd12];
	cvt.f64.f32 	%fd3, %f1;
	add.f64 	%fd4, %fd2, %fd3;
	cvt.rn.f32.f64 	%f2, %fd4;
	st.global.f32 	[%rd12], %f2;
$L__BB2_2:
	ret;

}
	// .globl	_Z20symmetricFromProductPfi
.visible .entry _Z20symmetricFromProductPfi(
	.param .u64 .ptr .align 1 _Z20symmetricFromProductPfi_param_0,
	.param .u32 _Z20symmetricFromProductPfi_param_1
)
{
	.reg .pred 	%p<10>;
	.reg .b32 	%r<84>;
	.reg .b32 	%f<82>;
	.reg .b64 	%rd<69>;

	ld.param.u64 	%rd8, [_Z20symmetricFromProductPfi_param_0];
	ld.param.u32 	%r42, [_Z20symmetricFromProductPfi_param_1];
	cvta.to.global.u64 	%rd1, %rd8;
	mov.u32 	%r43, %tid.x;
	mov.u32 	%r44, %ntid.x;
	mov.u32 	%r45, %ctaid.x;
	mad.lo.s32 	%r1, %r44, %r45, %r43;
	mov.u32 	%r2, %tid.y;
	mov.u32 	%r46, %ntid.y;
	mov.u32 	%r47, %ctaid.y;
	mul.lo.s32 	%r3, %r46, %r47;
	add.s32 	%r48, %r3, %r2;
	max.s32 	%r49, %r1, %r48;
	setp.ge.s32 	%p1, %r49, %r42;
	@%p1 bra 	$L__BB3_13;
	and.b32  	%r5, %r42, 7;
	setp.lt.u32 	%p2, %r42, 8;
	mov.f32 	%f81, 0f00000000;
	mov.b32 	%r82, 0;
	@%p2 bra 	$L__BB3_4;
	and.b32  	%r51, %r42, 2147483640;
	neg.s32 	%r80, %r51;
	add.s32 	%r52, %r2, %r42;
	add.s32 	%r79, %r52, %r3;
	shl.b32 	%r53, %r42, 1;
	add.s32 	%r78, %r48, %r53;
	mad.lo.s32 	%r77, %r42, 3, %r48;
	shl.b32 	%r54, %r42, 2;
	add.s32 	%r76, %r48, %r54;
	mad.lo.s32 	%r75, %r42, 5, %r48;
	mad.lo.s32 	%r74, %r42, 6, %r48;
	mad.lo.s32 	%r73, %r42, 7, %r48;
	mul.wide.s32 	%rd9, %r42, 4;
	add.s64 	%rd2, %rd1, %rd9;
	mul.wide.s32 	%rd10, %r42, 8;
	add.s64 	%rd3, %rd1, %rd10;
	mul.wide.s32 	%rd11, %r42, 16;
	add.s64 	%rd4, %rd1, %rd11;
	mul.wide.s32 	%rd12, %r42, 20;
	add.s64 	%rd5, %rd1, %rd12;
	mul.wide.s32 	%rd13, %r42, 24;
	add.s64 	%rd6, %rd1, %rd13;
	mul.wide.s32 	%rd14, %r42, 28;
	add.s64 	%rd7, %rd1, %rd14;
	mov.f32 	%f81, 0f00000000;
	mov.u32 	%r71, %r1;
	mov.u32 	%r72, %r48;
$L__BB3_3:
	.pragma "nounroll";
	and.b32  	%r82, %r42, 2147483640;
	mul.wide.s32 	%rd15, %r71, 4;
	add.s64 	%rd16, %rd2, %rd15;
	add.s64 	%rd17, %rd3, %rd15;
	mul.wide.s32 	%rd18, %r42, 12;
	add.s64 	%rd19, %rd1, %rd15;
	add.s64 	%rd20, %rd19, %rd18;
	add.s64 	%rd21, %rd4, %rd15;
	add.s64 	%rd22, %rd5, %rd15;
	add.s64 	%rd23, %rd6, %rd15;
	add.s64 	%rd24, %rd7, %rd15;
	ld.global.f32 	%f16, [%rd19];
	mul.wide.u32 	%rd25, %r72, 4;
	add.s64 	%rd26, %rd1, %rd25;
	ld.global.f32 	%f17, [%rd26];
	add.f32 	%f18, %f16, %f17;
	add.f32 	%f19, %f81, %f18;
	ld.global.f32 	%f20, [%rd16];
	mul.wide.u32 	%rd27, %r79, 4;
	add.s64 	%rd28, %rd1, %rd27;
	ld.global.f32 	%f21, [%rd28];
	add.f32 	%f22, %f20, %f21;
	add.f32 	%f23, %f19, %f22;
	ld.global.f32 	%f24, [%rd17];
	mul.wide.u32 	%rd29, %r78, 4;
	add.s64 	%rd30, %rd1, %rd29;
	ld.global.f32 	%f25, [%rd30];
	add.f32 	%f26, %f24, %f25;
	add.f32 	%f27, %f23, %f26;
	ld.global.f32 	%f28, [%rd20];
	mul.wide.u32 	%rd31, %r77, 4;
	add.s64 	%rd32, %rd1, %rd31;
	ld.global.f32 	%f29, [%rd32];
	add.f32 	%f30, %f28, %f29;
	add.f32 	%f31, %f27, %f30;
	ld.global.f32 	%f32, [%rd21];
	mul.wide.u32 	%rd33, %r76, 4;
	add.s64 	%rd34, %rd1, %rd33;
	ld.global.f32 	%f33, [%rd34];
	add.f32 	%f34, %f32, %f33;
	add.f32 	%f35, %f31, %f34;
	ld.global.f32 	%f36, [%rd22];
	mul.wide.u32 	%rd35, %r75, 4;
	add.s64 	%rd36, %rd1, %rd35;
	ld.global.f32 	%f37, [%rd36];
	add.f32 	%f38, %f36, %f37;
	add.f32 	%f39, %f35, %f38;
	ld.global.f32 	%f40, [%rd23];
	mul.wide.u32 	%rd37, %r74, 4;
	add.s64 	%rd38, %rd1, %rd37;
	ld.global.f32 	%f41, [%rd38];
	add.f32 	%f42, %f40, %f41;
	add.f32 	%f43, %f39, %f42;
	ld.global.f32 	%f44, [%rd24];
	mul.wide.u32 	%rd39, %r73, 4;
	add.s64 	%rd40, %rd1, %rd39;
	ld.global.f32 	%f45, [%rd40];
	add.f32 	%f46, %f44, %f45;
	add.f32 	%f81, %f43, %f46;
	add.s32 	%r80, %r80, 8;
	shl.b32 	%r55, %r42, 3;
	add.s32 	%r79, %r79, %r55;
	add.s32 	%r78, %r78, %r55;
	add.s32 	%r77, %r77, %r55;
	add.s32 	%r76, %r76, %r55;
	add.s32 	%r75, %r75, %r55;
	add.s32 	%r74, %r74, %r55;
	add.s32 	%r73, %r73, %r55;
	add.s32 	%r72, %r72, %r55;
	add.s32 	%r71, %r71, %r55;
	setp.ne.s32 	%p3, %r80, 0;
	@%p3 bra 	$L__BB3_3;
$L__BB3_4:
	setp.eq.s32 	%p4, %r5, 0;
	@%p4 bra 	$L__BB3_12;
	and.b32  	%r36, %r42, 3;
	setp.lt.u32 	%p5, %r5, 4;
	@%p5 bra 	$L__BB3_7;
	mul.lo.s32 	%r56, %r82, %r42;
	add.s32 	%r57, %r56, %r1;
	mul.wide.s32 	%rd41, %r57, 4;
	add.s64 	%rd42, %rd1, %rd41;
	ld.global.f32 	%f48, [%rd42];
	add.s32 	%r58, %r56, %r48;
	mul.wide.u32 	%rd43, %r58, 4;
	add.s64 	%rd44, %rd1, %rd43;
	ld.global.f32 	%f49, [%rd44];
	add.f32 	%f50, %f48, %f49;
	add.f32 	%f51, %f81, %f50;
	mul.wide.s32 	%rd45, %r42, 4;
	add.s64 	%rd46, %rd42, %rd45;
	ld.global.f32 	%f52, [%rd46];
	add.s32 	%r59, %r58, %r42;
	mul.wide.u32 	%rd47, %r59, 4;
	add.s64 	%rd48, %rd1, %rd47;
	ld.global.f32 	%f53, [%rd48];
	add.f32 	%f54, %f52, %f53;
	add.f32 	%f55, %f51, %f54;
	add.s64 	%rd49, %rd46, %rd45;
	ld.global.f32 	%f56, [%rd49];
	add.s32 	%r60, %r59, %r42;
	mul.wide.u32 	%rd50, %r60, 4;
	add.s64 	%rd51, %rd1, %rd50;
	ld.global.f32 	%f57, [%rd51];
	add.f32 	%f58, %f56, %f57;
	add.f32 	%f59, %f55, %f58;
	add.s64 	%rd52, %rd49, %rd45;
	ld.global.f32 	%f60, [%rd52];
	add.s32 	%r61, %r60, %r42;
	mul.wide.u32 	%rd53, %r61, 4;
	add.s64 	%rd54, %rd1, %rd53;
	ld.global.f32 	%f61, [%rd54];
	add.f32 	%f62, %f60, %f61;
	add.f32 	%f81, %f59, %f62;
	add.s32 	%r82, %r82, 4;
$L__BB3_7:
	setp.eq.s32 	%p6, %r36, 0;
	@%p6 bra 	$L__BB3_12;
	setp.eq.s32 	%p7, %r36, 1;
	@%p7 bra 	$L__BB3_10;
	mul.lo.s32 	%r62, %r82, %r42;
	add.s32 	%r63, %r62, %r1;
	mul.wide.s32 	%rd55, %r63, 4;
	add.s64 	%rd56, %rd1, %rd55;
	ld.global.f32 	%f64, [%rd56];
	add.s32 	%r64, %r62, %r48;
	mul.wide.u32 	%rd57, %r64, 4;
	add.s64 	%rd58, %rd1, %rd57;
	ld.global.f32 	%f65, [%rd58];
	add.f32 	%f66, %f64, %f65;
	add.f32 	%f67, %f81, %f66;
	mul.wide.s32 	%rd59, %r42, 4;
	add.s64 	%rd60, %rd56, %rd59;
	ld.global.f32 	%f68, [%rd60];
	add.s32 	%r65, %r64, %r42;
	mul.wide.u32 	%rd61, %r65, 4;
	add.s64 	%rd62, %rd1, %rd61;
	ld.global.f32 	%f69, [%rd62];
	add.f32 	%f70, %f68, %f69;
	add.f32 	%f81, %f67, %f70;
	add.s32 	%r82, %r82, 2;
$L__BB3_10:
	and.b32  	%r66, %r42, 1;
	setp.eq.b32 	%p8, %r66, 1;
	not.pred 	%p9, %p8;
	@%p9 bra 	$L__BB3_12;
	mul.lo.s32 	%r67, %r82, %r42;
	add.s32 	%r68, %r67, %r1;
	mul.wide.s32 	%rd63, %r68, 4;
	add.s64 	%rd64, %rd1, %rd63;
	ld.global.f32 	%f71, [%rd64];
	add.s32 	%r69, %r67, %r48;
	mul.wide.u32 	%rd65, %r69, 4;
	add.s64 	%rd66, %rd1, %rd65;
	ld.global.f32 	%f72, [%rd66];
	add.f32 	%f73, %f71, %f72;
	add.f32 	%f81, %f81, %f73;
$L__BB3_12:
	mad.lo.s32 	%r70, %r42, %r48, %r1;
	mul.wide.s32 	%rd67, %r70, 4;
	add.s64 	%rd68, %rd1, %rd67;
	st.global.f32 	[%rd68], %f81;
$L__BB3_13:
	ret;

}


// ===== COMPILED SASS (sm_100) =====

	.target	sm_100

	.elftype	@"ET_EXEC"


//--------------------- .note.nv.tkinfo           --------------------------
	.section	.note.nv.tkinfo,"",@"SHT_NOTE"
	.sectionflags	@"SHF_NOTE_NV_TKINFO"
	.tkinfo
        /*0018*/ 	.word	0x00000002
        /*0030*/ 	.string	""
        /*0030*/ 	.string	"ptxas"
        /*0030*/ 	.string	"Cuda compilation tools, release 13.0, V13.0.88"
        /*0030*/ 	.string	"Build cuda_13.0.r13.0/compiler.36424714_0"
        /*0030*/ 	.string	"-arch sm_100 -m 64 "



//--------------------- .note.nv.cuinfo           --------------------------
	.section	.note.nv.cuinfo,"",@"SHT_NOTE"
	.sectionflags	@"SHF_NOTE_NV_CUINFO"
        /*0018*/ 	.short	0x0002
        /*001a*/ 	.short	0x0064
        /*001c*/ 	.short	0x0082
	.zero		2


//--------------------- .nv.info                  --------------------------
	.section	.nv.info,"",@"SHT_CUDA_INFO"
	.align	4


	//----- nvinfo : EIATTR_REGCOUNT
	.align		4
        /*0000*/ 	.byte	0x04, 0x2f
        /*0002*/ 	.short	(.L_1 - .L_0)
	.align		4
.L_0:
        /*0004*/ 	.word	index@(_Z8clearTricllPfl)
        /*0008*/ 	.word	0x00000008


	//----- nvinfo : EIATTR_FRAME_SIZE
	.align		4
.L_1:
        /*000c*/ 	.byte	0x04, 0x11
        /*000e*/ 	.short	(.L_3 - .L_2)
	.align		4
.L_2:
        /*0010*/ 	.word	index@(_Z8clearTricllPfl)
        /*0014*/ 	.word	0x00000000


	//----- nvinfo : EIATTR_REGCOUNT
	.align		4
.L_3:
        /*0018*/ 	.byte	0x04, 0x2f
        /*001a*/ 	.short	(.L_5 - .L_4)
	.align		4
.L_4:
        /*001c*/ 	.word	index@(_Z6setEyellPfl)
        /*0020*/ 	.word	0x0000000a


	//----- nvinfo : EIATTR_FRAME_SIZE
	.align		4
.L_5:
        /*0024*/ 	.byte	0x04, 0x11
        /*0026*/ 	.short	(.L_7 - .L_6)
	.align		4
.L_6:
        /*0028*/ 	.word	index@(_Z6setEyellPfl)
        /*002c*/ 	.word	0x00000000


	//----- nvinfo : EIATTR_REGCOUNT
	.align		4
.L_7:
        /*0030*/ 	.byte	0x04, 0x2f
        /*0032*/ 	.short	(.L_9 - .L_8)
	.align		4
.L_8:
        /*0034*/ 	.word	index@(_Z6addEyellPfl)
        /*0038*/ 	.word	0x00000018


	//----- nvinfo : EIATTR_FRAME_SIZE
	.align		4
.L_9:
        /*003c*/ 	.byte	0x04, 0x11
        /*003e*/ 	.short	(.L_11 - .L_10)
	.align		4
.L_10:
        /*0040*/ 	.word	index@($__internal_0_$__cuda_sm20_div_rn_f64_full)
        /*0044*/ 	.word	0x00000000


	//----- nvinfo : EIATTR_FRAME_SIZE
	.align		4
.L_11:
        /*0048*/ 	.byte	0x04, 0x11
        /*004a*/ 	.short	(.L_13 - .L_12)
	.align		4
.L_12:
        /*004c*/ 	.word	index@(_Z6addEyellPfl)
        /*0050*/ 	.word	0x00000000


	//----- nvinfo : EIATTR_REGCOUNT
	.align		4
.L_13:
        /*0054*/ 	.byte	0x04, 0x2f
        /*0056*/ 	.short	(.L_15 - .L_14)
	.align		4
.L_14:
        /*0058*/ 	.word	index@(_Z20symmetricFromProductPfi)
        /*005c*/ 	.word	0x00000020


	//----- nvinfo : EIATTR_FRAME_SIZE
	.align		4
.L_15:
        /*0060*/ 	.byte	0x04, 0x11
        /*0062*/ 	.short	(.L_17 - .L_16)
	.align		4
.L_16:
        /*0064*/ 	.word	index@(_Z20symmetricFromProductPfi)
        /*0068*/ 	.word	0x00000000


	//----- nvinfo : EIATTR_MIN_STACK_SIZE
	.align		4
.L_17:
        /*006c*/ 	.byte	0x04, 0x12
        /*006e*/ 	.short	(.L_19 - .L_18)
	.align		4
.L_18:
        /*0070*/ 	.word	index@(_Z20symmetricFromProductPfi)
        /*0074*/ 	.word	0x00000000


	//----- nvinfo : EIATTR_MIN_STACK_SIZE
	.align		4
.L_19:
        /*0078*/ 	.byte	0x04, 0x12
        /*007a*/ 	.short	(.L_21 - .L_20)
	.align		4
.L_20:
        /*007c*/ 	.word	index@(_Z6addEyellPfl)
        /*0080*/ 	.word	0x00000000


	//----- nvinfo : EIATTR_MIN_STACK_SIZE
	.align		4
.L_21:
        /*0084*/ 	.byte	0x04, 0x12
        /*0086*/ 	.short	(.L_23 - .L_22)
	.align		4
.L_22:
        /*0088*/ 	.word	index@(_Z6setEyellPfl)
        /*008c*/ 	.word	0x00000000


	//----- nvinfo : EIATTR_MIN_STACK_SIZE
	.align		4
.L_23:
        /*0090*/ 	.byte	0x04, 0x12
        /*0092*/ 	.short	(.L_25 - .L_24)
	.align		4
.L_24:
        /*0094*/ 	.word	index@(_Z8clearTricllPfl)
        /*0098*/ 	.word	0x00000000
.L_25:


//--------------------- .nv.compat                --------------------------
	.section	.nv.compat,"",@"SHT_CUDA_COMPAT_INFO"
	.align	4
        /*0000*/ 	.byte	0x02, 0x09, 0x00, 0x00, 0x02, 0x02, 0x01, 0x00, 0x02, 0x05, 0x05, 0x00, 0x03, 0x07, 0x01, 0x01
        /*0010*/ 	.byte	0x02, 0x03, 0x00, 0x00, 0x02, 0x06, 0x01, 0x00, 0x04, 0x0b, 0x08, 0x00, 0x01, 0x00, 0x00, 0x00
        /*0020*/ 	.byte	0x00, 0x00, 0x00, 0x00


//--------------------- .nv.info._Z20symmetricFromProductPfi --------------------------
	.section	.nv.info._Z20symmetricFromProductPfi,"",@"SHT_CUDA_INFO"
	.sectionflags	@""
	.align	4


	//----- nvinfo : EIATTR_CUDA_API_VERSION
	.align		4
        /*0000*/ 	.byte	0x04, 0x37
        /*0002*/ 	.short	(.L_27 - .L_26)
.L_26:
        /*0004*/ 	.word	0x00000082


	//----- nvinfo : EIATTR_KPARAM_INFO
	.align		4
.L_27:
        /*0008*/ 	.byte	0x04, 0x17
        /*000a*/ 	.short	(.L_29 - .L_28)
.L_28:
        /*000c*/ 	.word	0x00000000
        /*0010*/ 	.short	0x0001
        /*0012*/ 	.short	0x0008
        /*0014*/ 	.byte	0x00, 0xf0, 0x11, 0x00


	//----- nvinfo : EIATTR_KPARAM_INFO
	.align		4
.L_29:
        /*0018*/ 	.byte	0x04, 0x17
        /*001a*/ 	.short	(.L_31 - .L_30)
.L_30:
        /*001c*/ 	.word	0x00000000
        /*0020*/ 	.short	0x0000
        /*0022*/ 	.short	0x0000
        /*0024*/ 	.byte	0x00, 0xf5, 0x21, 0x00


	//----- nvinfo : EIATTR_SPARSE_MMA_MASK
	.align		4
.L_31:
        /*0028*/ 	.byte	0x03, 0x50
        /*002a*/ 	.short	0x0000


	//----- nvinfo : EIATTR_MAXREG_COUNT
	.align		4
        /*002c*/ 	.byte	0x03, 0x1b
        /*002e*/ 	.short	0x00ff


	//----- nvinfo : EIATTR_MERCURY_ISA_VERSION
	.align		4
        /*0030*/ 	.byte	0x03, 0x5f
        /*0032*/ 	.short	0x0101


	//----- nvinfo : EIATTR_VRC_CTA_INIT_COUNT
	.align		4
        /*0034*/ 	.byte	0x02, 0x4a
	.zero		1
	.zero		1


	//----- nvinfo : EIATTR_EXIT_INSTR_OFFSETS
	.align		4
        /*0038*/ 	.byte	0x04, 0x1c
        /*003a*/ 	.short	(.L_33 - .L_32)


	//   ....[0]....
.L_32:
        /*003c*/ 	.word	0x000000d0


	//   ....[1]....
        /*0040*/ 	.word	0x00000d60


	//----- nvinfo : EIATTR_CBANK_PARAM_SIZE
	.align		4
.L_33:
        /*0044*/ 	.byte	0x03, 0x19
        /*0046*/ 	.short	0x000c


	//----- nvinfo : EIATTR_PARAM_CBANK
	.align		4
        /*0048*/ 	.byte	0x04, 0x0a
        /*004a*/ 	.short	(.L_35 - .L_34)
	.align		4
.L_34:
        /*004c*/ 	.word	index@(.nv.constant0._Z20symmetricFromProductPfi)
        /*0050*/ 	.short	0x0380
        /*0052*/ 	.short	0x000c


	//----- nvinfo : EIATTR_SW_WAR
	.align		4
.L_35:
        /*0054*/ 	.byte	0x04, 0x36
        /*0056*/ 	.short	(.L_37 - .L_36)
.L_36:
        /*0058*/ 	.word	0x00000008
.L_37:


//--------------------- .nv.info._Z6addEyellPfl   --------------------------
	.section	.nv.info._Z6addEyellPfl,"",@"SHT_CUDA_INFO"
	.sectionflags	@""
	.align	4


	//----- nvinfo : EIATTR_CUDA_API_VERSION
	.align		4
        /*0000*/ 	.byte	0x04, 0x37
        /*0002*/ 	.short	(.L_39 - .L_38)
.L_38:
        /*0004*/ 	.word	0x00000082


	//----- nvinfo : EIATTR_KPARAM_INFO
	.align		4
.L_39:
        /*0008*/ 	.byte	0x04, 0x17
        /*000a*/ 	.short	(.L_41 - .L_40)
.L_40:
        /*000c*/ 	.word	0x00000000
        /*0010*/ 	.short	0x0003
        /*0012*/ 	.short	0x0018
        /*0014*/ 	.byte	0x00, 0xf0, 0x21, 0x00


	//----- nvinfo : EIATTR_KPARAM_INFO
	.align		4
.L_41:
        /*0018*/ 	.byte	0x04, 0x17
        /*001a*/ 	.short	(.L_43 - .L_42)
.L_42:
        /*001c*/ 	.word	0x00000000
        /*0020*/ 	.short	0x0002
        /*0022*/ 	.short	0x0010
        /*0024*/ 	.byte	0x00, 0xf5, 0x21, 0x00


	//----- nvinfo : EIATTR_KPARAM_INFO
	.align		4
.L_43:
        /*0028*/ 	.byte	0x04, 0x17
        /*002a*/ 	.short	(.L_45 - .L_44)
.L_44:
        /*002c*/ 	.word	0x00000000
        /*0030*/ 	.short	0x0001
        /*0032*/ 	.short	0x0008
        /*0034*/ 	.byte	0x00, 0xf0, 0x21, 0x00


	//----- nvinfo : EIATTR_KPARAM_INFO
	.align		4
.L_45:
        /*0038*/ 	.byte	0x04, 0x17
        /*003a*/ 	.short	(.L_47 - .L_46)
.L_46:
        /*003c*/ 	.word	0x00000000
        /*0040*/ 	.short	0x0000
        /*0042*/ 	.short	0x0000
        /*0044*/ 	.byte	0x00, 0xf0, 0x21, 0x00


	//----- nvinfo : EIATTR_SPARSE_MMA_MASK
	.align		4
.L_47:
        /*0048*/ 	.byte	0x03, 0x50
        /*004a*/ 	.short	0x0000


	//----- nvinfo : EIATTR_MAXREG_COUNT
	.align		4
        /*004c*/ 	.byte	0x03, 0x1b
        /*004e*/ 	.short	0x00ff


	//----- nvinfo : EIATTR_MERCURY_ISA_VERSION
	.align		4
        /*0050*/ 	.byte	0x03, 0x5f
        /*0052*/ 	.short	0x0101


	//----- nvinfo : EIATTR_VRC_CTA_INIT_COUNT
	.align		4
        /*0054*/ 	.byte	0x02, 0x4a
	.zero		1
	.zero		1


	//----- nvinfo : EIATTR_EXIT_INSTR_OFFSETS
	.align		4
        /*0058*/ 	.byte	0x04, 0x1c
        /*005a*/ 	.short	(.L_49 - .L_48)


	//   ....[0]....
.L_48:
        /*005c*/ 	.word	0x00000100


	//   ....[1]....
        /*0060*/ 	.word	0x00000330


	//----- nvinfo : EIATTR_CRS_STACK_SIZE
	.align		4
.L_49:
        /*0064*/ 	.byte	0x04, 0x1e
        /*0066*/ 	.short	(.L_51 - .L_50)
.L_50:
        /*0068*/ 	.word	0x00000000


	//----- nvinfo : EIATTR_CBANK_PARAM_SIZE
	.align		4
.L_51:
        /*006c*/ 	.byte	0x03, 0x19
        /*006e*/ 	.short	0x0020


	//----- nvinfo : EIATTR_PARAM_CBANK
	.align		4
        /*0070*/ 	.byte	0x04, 0x0a
        /*0072*/ 	.short	(.L_53 - .L_52)
	.align		4
.L_52:
        /*0074*/ 	.word	index@(.nv.constant0._Z6addEyellPfl)
        /*0078*/ 	.short	0x0380
        /*007a*/ 	.short	0x0020


	//----- nvinfo : EIATTR_SW_WAR
	.align		4
.L_53:
        /*007c*/ 	.byte	0x04, 0x36
        /*007e*/ 	.short	(.L_55 - .L_54)
.L_54:
        /*0080*/ 	.word	0x00000008
.L_55:


//--------------------- .nv.info._Z6setEyellPfl   --------------------------
	.section	.nv.info._Z6setEyellPfl,"",@"SHT_CUDA_INFO"
	.sectionflags	@""
	.align	4


	//----- nvinfo : EIATTR_CUDA_API_VERSION
	.align		4
        /*0000*/ 	.byte	0x04, 0x37
        /*0002*/ 	.short	(.L_57 - .L_56)
.L_56:
        /*0004*/ 	.word	0x00000082


	//----- nvinfo : EIATTR_KPARAM_INFO
	.align		4
.L_57:
        /*0008*/ 	.byte	0x04, 0x17
        /*000a*/ 	.short	(.L_59 - .L_58)
.L_58:
        /*000c*/ 	.word	0x00000000
        /*0010*/ 	.short	0x0003
        /*0012*/ 	.short	0x0018
        /*0014*/ 	.byte	0x00, 0xf0, 0x21, 0x00


	//----- nvinfo : EIATTR_KPARAM_INFO
	.align		4
.L_59:
        /*0018*/ 	.byte	0x04, 0x17
        /*001a*/ 	.short	(.L_61 - .L_60)
.L_60:
        /*001c*/ 	.word	0x00000000
        /*0020*/ 	.short	0x0002
        /*0022*/ 	.short	0x0010
        /*0024*/ 	.byte	0x00, 0xf5, 0x21, 0x00


	//----- nvinfo : EIATTR_KPARAM_INFO
	.align		4
.L_61:
        /*0028*/ 	.byte	0x04, 0x17
        /*002a*/ 	.short	(.L_63 - .L_62)
.L_62:
        /*002c*/ 	.word	0x00000000
        /*0030*/ 	.short	0x0001
        /*0032*/ 	.short	0x0008
        /*0034*/ 	.byte	0x00, 0xf0, 0x21, 0x00


	//----- nvinfo : EIATTR_KPARAM_INFO
	.align		4
.L_63:
        /*0038*/ 	.byte	0x04, 0x17
        /*003a*/ 	.short	(.L_65 - .L_64)
.L_64:
        /*003c*/ 	.word	0x00000000
        /*0040*/ 	.short	0x0000
        /*0042*/ 	.short	0x0000
        /*0044*/ 	.byte	0x00, 0xf0, 0x21, 0x00


	//----- nvinfo : EIATTR_SPARSE_MMA_MASK
	.align		4
.L_65:
        /*0048*/ 	.byte	0x03, 0x50
        /*004a*/ 	.short	0x0000


	//----- nvinfo : EIATTR_MAXREG_COUNT
	.align		4
        /*004c*/ 	.byte	0x03, 0x1b
        /*004e*/ 	.short	0x00ff


	//----- nvinfo : EIATTR_MERCURY_ISA_VERSION
	.align		4
        /*0050*/ 	.byte	0x03, 0x5f
        /*0052*/ 	.short	0x0101


	//----- nvinfo : EIATTR_VRC_CTA_INIT_COUNT
	.align		4
        /*0054*/ 	.byte	0x02, 0x4a
	.zero		1
	.zero		1


	//----- nvinfo : EIATTR_EXIT_INSTR_OFFSETS
	.align		4
        /*0058*/ 	.byte	0x04, 0x1c
        /*005a*/ 	.short	(.L_67 - .L_66)


	//   ....[0]....
.L_66:
        /*005c*/ 	.word	0x000000f0


	//   ....[1]....
        /*0060*/ 	.word	0x000001c0


	//   ....[2]....
        /*0064*/ 	.word	0x00000250


	//----- nvinfo : EIATTR_CRS_STACK_SIZE
	.align		4
.L_67:
        /*0068*/ 	.byte	0x04, 0x1e
        /*006a*/ 	.short	(.L_69 - .L_68)
.L_68:
        /*006c*/ 	.word	0x00000000


	//----- nvinfo : EIATTR_CBANK_PARAM_SIZE
	.align		4
.L_69:
        /*0070*/ 	.byte	0x03, 0x19
        /*0072*/ 	.short	0x0020


	//----- nvinfo : EIATTR_PARAM_CBANK
	.align		4
        /*0074*/ 	.byte	0x04, 0x0a
        /*0076*/ 	.short	(.L_71 - .L_70)
	.align		4
.L_70:
        /*0078*/ 	.word	index@(.nv.constant0._Z6setEyellPfl)
        /*007c*/ 	.short	0x0380
        /*007e*/ 	.short	0x0020


	//----- nvinfo : EIATTR_SW_WAR
	.align		4
.L_71:
        /*0080*/ 	.byte	0x04, 0x36
        /*0082*/ 	.short	(.L_73 - .L_72)
.L_72:
        /*0084*/ 	.word	0x00000008
.L_73:


//--------------------- .nv.info._Z8clearTricllPfl --------------------------
	.section	.nv.info._Z8clearTricllPfl,"",@"SHT_CUDA_INFO"
	.sectionflags	@""
	.align	4


	//----- nvinfo : EIATTR_CUDA_API_VERSION
	.align		4
        /*0000*/ 	.byte	0x04, 0x37
        /*0002*/ 	.short	(.L_75 - .L_74)
.L_74:
        /*0004*/ 	.word	0x00000082


	//----- nvinfo : EIATTR_KPARAM_INFO
	.align		4
.L_75:
        /*0008*/ 	.byte	0x04, 0x17
        /*000a*/ 	.short	(.L_77 - .L_76)
.L_76:
        /*000c*/ 	.word	0x00000000
        /*0010*/ 	.short	0x0004
        /*0012*/ 	.short	0x0020
        /*0014*/ 	.byte	0x00, 0xf0, 0x21, 0x00


	//----- nvinfo : EIATTR_KPARAM_INFO
	.align		4
.L_77:
        /*0018*/ 	.byte	0x04, 0x17
        /*001a*/ 	.short	(.L_79 - .L_78)
.L_78:
        /*001c*/ 	.word	0x00000000
        /*0020*/ 	.short	0x0003
        /*0022*/ 	.short	0x0018
        /*0024*/ 	.byte	0x00, 0xf5, 0x21, 0x00


	//----- nvinfo : EIATTR_KPARAM_INFO
	.align		4
.L_79:
        /*0028*/ 	.byte	0x04, 0x17
        /*002a*/ 	.short	(.L_81 - .L_80)
.L_80:
        /*002c*/ 	.word	0x00000000
        /*0030*/ 	.short	0x0002
        /*0032*/ 	.short	0x0010
        /*0034*/ 	.byte	0x00, 0xf0, 0x21, 0x00


	//----- nvinfo : EIATTR_KPARAM_INFO
	.align		4
.L_81:
        /*0038*/ 	.byte	0x04, 0x17
        /*003a*/ 	.short	(.L_83 - .L_82)
.L_82:
        /*003c*/ 	.word	0x00000000
        /*0040*/ 	.short	0x0001
        /*0042*/ 	.short	0x0008
        /*0044*/ 	.byte	0x00, 0xf0, 0x21, 0x00


	//----- nvinfo : EIATTR_KPARAM_INFO
	.align		4
.L_83:
        /*0048*/ 	.byte	0x04, 0x17
        /*004a*/ 	.short	(.L_85 - .L_84)
.L_84:
        /*004c*/ 	.word	0x00000000
        /*0050*/ 	.short	0x0000
        /*0052*/ 	.short	0x0000
        /*0054*/ 	.byte	0x00, 0xf0, 0x05, 0x00


	//----- nvinfo : EIATTR_SPARSE_MMA_MASK
	.align		4
.L_85:
        /*0058*/ 	.byte	0x03, 0x50
        /*005a*/ 	.short	0x0000


	//----- nvinfo : EIATTR_MAXREG_COUNT
	.align		4
        /*005c*/ 	.byte	0x03, 0x1b
        /*005e*/ 	.short	0x00ff


	//----- nvinfo : EIATTR_MERCURY_ISA_VERSION
	.align		4
        /*0060*/ 	.byte	0x03, 0x5f
        /*0062*/ 	.short	0x0101


	//----- nvinfo : EIATTR_VRC_CTA_INIT_COUNT
	.align		4
        /*0064*/ 	.byte	0x02, 0x4a
	.zero		1
	.zero		1


	//----- nvinfo : EIATTR_EXIT_INSTR_OFFSETS
	.align		4
        /*0068*/ 	.byte	0x04, 0x1c
        /*006a*/ 	.short	(.L_87 - .L_86)


	//   ....[0]....
.L_86:
        /*006c*/ 	.word	0x000000f0


	//   ....[1]....
        /*0070*/ 	.word	0x00000160


	//   ....[2]....
        /*0074*/ 	.word	0x000001f0


	//   ....[3]....
        /*0078*/ 	.word	0x00000210


	//   ....[4]....
        /*007c*/ 	.word	0x000002a0


	//----- nvinfo : EIATTR_CBANK_PARAM_SIZE
	.align		4
.L_87:
        /*0080*/ 	.byte	0x03, 0x19
        /*0082*/ 	.short	0x0028


	//----- nvinfo : EIATTR_PARAM_CBANK
	.align		4
        /*0084*/ 	.byte	0x04, 0x0a
        /*0086*/ 	.short	(.L_89 - .L_88)
	.align		4
.L_88:
        /*0088*/ 	.word	index@(.nv.constant0._Z8clearTricllPfl)
        /*008c*/ 	.short	0x0380
        /*008e*/ 	.short	0x0028


	//----- nvinfo : EIATTR_SW_WAR
	.align		4
.L_89:
        /*0090*/ 	.byte	0x04, 0x36
        /*0092*/ 	.short	(.L_91 - .L_90)
.L_90:
        /*0094*/ 	.word	0x00000008
.L_91:


//--------------------- .nv.callgraph             --------------------------
	.section	.nv.callgraph,"",@"SHT_CUDA_CALLGRAPH"
	.align	4
	.sectionentsize	8
	.align		4
        /*0000*/ 	.word	0x00000000
	.align		4
        /*0004*/ 	.word	0xffffffff
	.align		4
        /*0008*/ 	.word	0x00000000
	.align		4
        /*000c*/ 	.word	0xfffffffe
	.align		4
        /*0010*/ 	.word	0x00000000
	.align		4
        /*0014*/ 	.word	0xfffffffd
	.align		4
        /*0018*/ 	.word	0x00000000
	.align		4
        /*001c*/ 	.word	0xfffffffc


//--------------------- .text._Z20symmetricFromProductPfi --------------------------
	.section	.text._Z20symmetricFromProductPfi,"ax",@progbits
	.align	128
        .global         _Z20symmetricFromProductPfi
        .type           _Z20symmetricFromProductPfi,@function
        .size           _Z20symmetricFromProductPfi,(.L_x_15 - _Z20symmetricFromProductPfi)
        .other          _Z20symmetricFromProductPfi,@"STO_CUDA_ENTRY STV_DEFAULT"
_Z20symmetricFromProductPfi:
.text._Z20symmetricFromProductPfi:
[----:B------:R-:W-:Y:S01]  /*0000*/  LDC R1, c[0x0][0x37c] ;  /* 0x0000df00ff017b82 */ /* 0x000fe20000000800 */
[----:B------:R-:W0:Y:S07]  /*0010*/  S2R R0, SR_TID.X ;  /* 0x0000000000007919 */ /* 0x000e2e0000002100 */
[----:B------:R-:W1:Y:S01]  /*0020*/  S2UR UR4, SR_CTAID.Y ;  /* 0x00000000000479c3 */ /* 0x000e620000002600 */
[----:B------:R-:W0:Y:S01]  /*0030*/  LDCU UR6, c[0x0][0x360] ;  /* 0x00006c00ff0677ac */ /* 0x000e220008000800 */
[----:B------:R-:W0:Y:S01]  /*0040*/  S2R R3, SR_CTAID.X ;  /* 0x0000000000037919 */ /* 0x000e220000002500 */
[----:B------:R-:W1:Y:S01]  /*0050*/  LDCU UR5, c[0x0][0x364] ;  /* 0x00006c80ff0577ac */ /* 0x000e620008000800 */
[----:B------:R-:W2:Y:S01]  /*0060*/  S2R R8, SR_TID.Y ;  /* 0x0000000000087919 */ /* 0x000ea20000002200 */
[----:B------:R-:W3:Y:S01]  /*0070*/  LDCU UR14, c[0x0][0x388] ;  /* 0x00007100ff0e77ac */ /* 0x000ee20008000800 */
[----:B-1----:R-:W-:Y:S01]  /*0080*/  UIMAD UR5, UR5, UR4, URZ ;  /* 0x00000004050572a4 */ /* 0x002fe2000f8e02ff */
[----:B0-----:R-:W-:-:S05]  /*0090*/  IMAD R0, R3, UR6, R0 ;  /* 0x0000000603007c24 */ /* 0x001fca000f8e0200 */
[----:B--2---:R-:W-:-:S04]  /*00a0*/  IADD3 R3, PT, PT, R8, UR5, RZ ;  /* 0x0000000508037c10 */ /* 0x004fc8000fffe0ff */
[----:B------:R-:W-:-:S04]  /*00b0*/  VIMNMX R2, PT, PT, R0, R3, !PT ;  /* 0x0000000300027248 */ /* 0x000fc80007fe0100 */
[----:B---3--:R-:W-:-:S13]  /*00c0*/  ISETP.GE.AND P0, PT, R2, UR14, PT ;  /* 0x0000000e02007c0c */ /* 0x008fda000bf06270 */
[----:B------:R-:W-:Y:S05]  /*00d0*/  @P0 EXIT ;  /* 0x000000000000094d */ /* 0x000fea0003800000 */
[----:B------:R-:W-:Y:S01]  /*00e0*/  UISETP.GE.U32.AND UP0, UPT, UR14, 0x8, UPT ;  /* 0x000000080e00788c */ /* 0x000fe2000bf06070 */
[----:B------:R-:W-:Y:S01]  /*00f0*/  HFMA2 R19, -RZ, RZ, 0, 0 ;  /* 0x00000000ff137431 */ /* 0x000fe200000001ff */
[----:B------:R-:W0:Y:S01]  /*0100*/  LDCU.64 UR12, c[0x0][0x358] ;  /* 0x00006b00ff0c77ac */ /* 0x000e220008000a00 */
[----:B------:R-:W-:-:S06]  /*0110*/  UMOV UR4, URZ ;  /* 0x000000ff00047c82 */ /* 0x000fcc0008000000 */
[----:B------:R-:W-:Y:S05]  /*0120*/  BRA.U !UP0, `(.L_x_0) ;  /* 0x0000000508a87547 */ /* 0x000fea000b800000 */
[----:B------:R-:W1:Y:S01]  /*0130*/  LDCU.64 UR16, c[0x0][0x380] ;  /* 0x00007000ff1077ac */ /* 0x000e620008000a00 */
[----:B------:R-:W-:Y:S02]  /*0140*/  MOV R10, UR14 ;  /* 0x0000000e000a7c02 */ /* 0x000fe40008000f00 */
[----:B------:R-:W-:Y:S01]  /*0150*/  MOV R5, UR5 ;  /* 0x0000000500057c02 */ /* 0x000fe20008000f00 */
[----:B------:R-:W-:Y:S02]  /*0160*/  ULOP3.LUT UR4, UR14, 0x7ffffff8, URZ, 0xc0, !UPT ;  /* 0x7ffffff80e047892 */ /* 0x000fe4000f8ec0ff */
[----:B------:R-:W-:Y:S01]  /*0170*/  MOV R14, UR14 ;  /* 0x0000000e000e7c02 */ /* 0x000fe20008000f00 */
[--C-:B------:R-:W-:Y:S01]  /*0180*/  IMAD R7, R10, 0x3, R3.reuse ;  /* 0x000000030a077824 */ /* 0x100fe200078e0203 */
[----:B------:R-:W-:Y:S01]  /*0190*/  MOV R16, UR14 ;  /* 0x0000000e00107c02 */ /* 0x000fe20008000f00 */
[----:B------:R-:W-:Y:S01]  /*01a0*/  UIADD3 UR4, UPT, UPT, -UR4, URZ, URZ ;  /* 0x000000ff04047290 */ /* 0x000fe2000fffe1ff */
[----:B------:R-:W-:Y:S01]  /*01b0*/  MOV R18, UR14 ;  /* 0x0000000e00127c02 */ /* 0x000fe20008000f00 */
[--C-:B------:R-:W-:Y:S01]  /*01c0*/  IMAD R9, R14, 0x5, R3.reuse ;  /* 0x000000050e097824 */ /* 0x100fe200078e0203 */
[----:B------:R-:W-:Y:S01]  /*01d0*/  MOV R4, UR14 ;  /* 0x0000000e00047c02 */ /* 0x000fe20008000f00 */
[----:B------:R-:W-:Y:S01]  /*01e0*/  IMAD R10, R16, 0x6, R3 ;  /* 0x00000006100a7824 */ /* 0x000fe200078e0203 */
[----:B------:R-:W-:-:S02]  /*01f0*/  MOV R12, UR14 ;  /* 0x0000000e000c7c02 */ /* 0x000fc40008000f00 */
[----:B------:R-:W-:Y:S01]  /*0200*/  IADD3 R8, PT, PT, R5, UR14, R8 ;  /* 0x0000000e05087c10 */ /* 0x000fe2000fffe008 */
[----:B------:R-:W-:Y:S01]  /*0210*/  IMAD R5, R18, 0x7, R3 ;  /* 0x0000000712057824 */ /* 0x000fe200078e0203 */
[----:B------:R-:W-:Y:S01]  /*0220*/  MOV R19, RZ ;  /* 0x000000ff00137202 */ /* 0x000fe20000000f00 */
[----:B-1----:R-:W-:Y:S01]  /*0230*/  UIMAD.WIDE UR6, UR14, 0x14, UR16 ;  /* 0x000000140e0678a5 */ /* 0x002fe2000f8e0210 */
[----:B------:R-:W-:Y:S01]  /*0240*/  MOV R6, R0 ;  /* 0x0000000000067202 */ /* 0x000fe20000000f00 */
[----:B------:R-:W-:Y:S01]  /*0250*/  UIMAD.WIDE UR8, UR14, 0x18, UR16 ;  /* 0x000000180e0878a5 */ /* 0x000fe2000f8e0210 */
[-C--:B------:R-:W-:Y:S01]  /*0260*/  MOV R2, R3.reuse ;  /* 0x0000000300027202 */ /* 0x080fe20000000f00 */
[----:B------:R-:W-:Y:S01]  /*0270*/  UIMAD.WIDE UR10, UR14, 0x1c, UR16 ;  /* 0x0000001c0e0a78a5 */ /* 0x000fe2000f8e0210 */
[-C--:B------:R-:W-:Y:S02]  /*0280*/  LEA R4, R4, R3.reuse, 0x1 ;  /* 0x0000000304047211 */ /* 0x080fe400078e08ff */
[----:B------:R-:W-:-:S09]  /*0290*/  LEA R11, R12, R3, 0x2 ;  /* 0x000000030c0b7211 */ /* 0x000fd200078e10ff */
.L_x_1:
[----:B------:R-:W-:Y:S01]  /*02a0*/  UIMAD.WIDE UR18, UR14, 0x4, UR16 ;  /* 0x000000040e1278a5 */ /* 0x000fe2000f8e0210 */
[----:B------:R-:W-:Y:S01]  /*02b0*/  HFMA2 R23, -RZ, RZ, 0, 2.384185791015625e-07 ;  /* 0x00000004ff177431 */ /* 0x000fe200000001ff */
[----:B------:R-:W-:Y:S01]  /*02c0*/  MOV R15, 0x4 ;  /* 0x00000004000f7802 */ /* 0x000fe20000000f00 */
[----:B------:R-:W-:-:S03]  /*02d0*/  HFMA2 R17, -RZ, RZ, 0, 2.384185791015625e-07 ;  /* 0x00000004ff117431 */ /* 0x000fc600000001ff */
[----:B------:R-:W-:Y:S01]  /*02e0*/  MOV R20, UR18 ;  /* 0x0000001200147c02 */ /* 0x000fe20008000f00 */
[----:B------:R-:W-:Y:S01]  /*02f0*/  IMAD.WIDE.U32 R14, R2, R15, UR16 ;  /* 0x00000010020e7e25 */ /* 0x000fe2000f8e000f */
[----:B------:R-:W-:-:S03]  /*0300*/  MOV R21, UR19 ;  /* 0x0000001300157c02 */ /* 0x000fc60008000f00 */
[C---:B------:R-:W-:Y:S01]  /*0310*/  IMAD.WIDE R22, R6.reuse, R23, UR16 ;  /* 0x0000001006167e25 */ /* 0x040fe2000f8e0217 */
[----:B0-----:R-:W2:Y:S03]  /*0320*/  LDG.E R18, desc[UR12][R14.64] ;  /* 0x0000000c0e127981 */ /* 0x001ea6000c1e1900 */
[----:B------:R-:W-:Y:S01]  /*0330*/  IMAD.WIDE R20, R6, 0x4, R20 ;  /* 0x0000000406147825 */ /* 0x000fe200078e0214 */
[----:B------:R-:W2:Y:S03]  /*0340*/  LDG.E R29, desc[UR12][R22.64] ;  /* 0x0000000c161d7981 */ /* 0x000ea6000c1e1900 */
[----:B------:R-:W-:Y:S02]  /*0350*/  IMAD.WIDE.U32 R16, R8, R17, UR16 ;  /* 0x0000001008107e25 */ /* 0x000fe4000f8e0011 */
[----:B------:R0:W3:Y:S04]  /*0360*/  LDG.E R20, desc[UR12][R20.64] ;  /* 0x0000000c14147981 */ /* 0x0000e8000c1e1900 */
[----:B------:R1:W3:Y:S01]  /*0370*/  LDG.E R27, desc[UR12][R16.64] ;  /* 0x0000000c101b7981 */ /* 0x0002e2000c1e1900 */
[----:B------:R-:W-:Y:S01]  /*0380*/  HFMA2 R26, -RZ, RZ, 0, 2.384185791015625e-07 ;  /* 0x00000004ff1a7431 */ /* 0x000fe200000001ff */
[----:B------:R-:W-:Y:S01]  /*0390*/  UIMAD.WIDE UR18, UR14, 0x8, UR16 ;  /* 0x000000080e1278a5 */ /* 0x000fe2000f8e0210 */
[----:B------:R-:W-:Y:S01]  /*03a0*/  MOV R13, 0x4 ;  /* 0x00000004000d7802 */ /* 0x000fe20000000f00 */
[----:B0-----:R-:W-:Y:S01]  /*03b0*/  HFMA2 R21, -RZ, RZ, 0, 2.384185791015625e-07 ;  /* 0x00000004ff157431 */ /* 0x001fe200000001ff */
[----:B------:R-:W-:-:S03]  /*03c0*/  MOV R25, UR14 ;  /* 0x0000000e00197c02 */ /* 0x000fc60008000f00 */
[----:B------:R-:W-:Y:S01]  /*03d0*/  IMAD.WIDE R12, R6, R13, UR18 ;  /* 0x00000012060c7e25 */ /* 0x000fe2000f8e020d */
[----:B------:R-:W-:Y:S01]  /*03e0*/  MOV R28, 0x4 ;  /* 0x00000004001c7802 */ /* 0x000fe20000000f00 */
[----:B------:R-:W-:Y:S02]  /*03f0*/  UIMAD.WIDE UR18, UR14, 0x10, UR16 ;  /* 0x000000100e1278a5 */ /* 0x000fe4000f8e0210 */
[----:B-1----:R-:W-:Y:S02]  /*0400*/  IMAD.WIDE.U32 R16, R4, R26, UR16 ;  /* 0x0000001004107e25 */ /* 0x002fe4000f8e001a */
[----:B------:R-:W4:Y:S02]  /*0410*/  LDG.E R13, desc[UR12][R12.64] ;  /* 0x0000000c0c0d7981 */ /* 0x000f24000c1e1900 */
[----:B------:R-:W-:Y:S01]  /*0420*/  IMAD.WIDE R24, R25, 0xc, R22 ;  /* 0x0000000c19187825 */ /* 0x000fe200078e0216 */
[----:B------:R-:W-:-:S03]  /*0430*/  MOV R22, 0x4 ;  /* 0x0000000400167802 */ /* 0x000fc60000000f00 */
[----:B------:R-:W-:Y:S02]  /*0440*/  IMAD.WIDE.U32 R14, R7, R28, UR16 ;  /* 0x00000010070e7e25 */ /* 0x000fe4000f8e001c */
[----:B------:R-:W5:Y:S04]  /*0450*/  LDG.E R24, desc[UR12][R24.64] ;  /* 0x0000000c18187981 */ /* 0x000f68000c1e1900 */
[----:B------:R0:W4:Y:S04]  /*0460*/  LDG.E R12, desc[UR12][R16.64] ;  /* 0x0000000c100c7981 */ /* 0x000128000c1e1900 */
[----:B------:R1:W5:Y:S01]  /*0470*/  LDG.E R23, desc[UR12][R14.64] ;  /* 0x0000000c0e177981 */ /* 0x000362000c1e1900 */
[----:B0-----:R-:W-:-:S04]  /*0480*/  IMAD.WIDE R16, R6, R21, UR18 ;  /* 0x0000001206107e25 */ /* 0x001fc8000f8e0215 */
[----:B-1----:R-:W-:Y:S02]  /*0490*/  IMAD.WIDE.U32 R14, R11, R22, UR16 ;  /* 0x000000100b0e7e25 */ /* 0x002fe4000f8e0016 */
[----:B------:R0:W5:Y:S04]  /*04a0*/  LDG.E R22, desc[UR12][R16.64] ;  /* 0x0000000c10167981 */ /* 0x000168000c1e1900 */
[----:B------:R1:W5:Y:S01]  /*04b0*/  LDG.E R25, desc[UR12][R14.64] ;  /* 0x0000000c0e197981 */ /* 0x000362000c1e1900 */
[----:B0-----:R-:W-:-:S05]  /*04c0*/  IMAD.WIDE R16, R6, R21, UR6 ;  /* 0x0000000606107e25 */ /* 0x001fca000f8e0215 */
[----:B------:R0:W5:Y:S01]  /*04d0*/  LDG.E R26, desc[UR12][R16.64] ;  /* 0x0000000c101a7981 */ /* 0x000162000c1e1900 */
[----:B-1----:R-:W-:-:S06]  /*04e0*/  IMAD.WIDE.U32 R14, R10, R28, UR16 ;  /* 0x000000100a0e7e25 */ /* 0x002fcc000f8e001c */
[----:B------:R-:W5:Y:S01]  /*04f0*/  LDG.E R15, desc[UR12][R14.64] ;  /* 0x0000000c0e0f7981 */ /* 0x000f62000c1e1900 */
[----:B0-----:R-:W-:-:S05]  /*0500*/  MOV R16, 0x4 ;  /* 0x0000000400107802 */ /* 0x001fca0000000f00 */
[----:B------:R-:W-:-:S06]  /*0510*/  IMAD.WIDE.U32 R16, R5, R16, UR16 ;  /* 0x0000001005107e25 */ /* 0x000fcc000f8e0010 */
[----:B------:R-:W5:Y:S01]  /*0520*/  LDG.E R17, desc[UR12][R16.64] ;  /* 0x0000000c10117981 */ /* 0x000f62000c1e1900 */
[----:B--2---:R-:W-:Y:S01]  /*0530*/  FADD R18, R29, R18 ;  /* 0x000000121d127221 */ /* 0x004fe20000000000 */
[----:B------:R-:W-:Y:S02]  /*0540*/  HFMA2 R29, -RZ, RZ, 0, 2.384185791015625e-07 ;  /* 0x00000004ff1d7431 */ /* 0x000fe400000001ff */
[----:B---3--:R-:W-:Y:S01]  /*0550*/  FADD R27, R20, R27 ;  /* 0x0000001b141b7221 */ /* 0x008fe20000000000 */
[----:B------:R-:W-:-:S06]  /*0560*/  IMAD.WIDE.U32 R20, R9, R28, UR16 ;  /* 0x0000001009147e25 */ /* 0x000fcc000f8e001c */
[----:B------:R0:W2:Y:S02]  /*0570*/  LDG.E R21, desc[UR12][R20.64] ;  /* 0x0000000c14157981 */ /* 0x0000a4000c1e1900 */
[----:B0-----:R-:W-:Y:S01]  /*0580*/  FADD R20, R18, R19 ;  /* 0x0000001312147221 */ /* 0x001fe20000000000 */
[----:B------:R-:W-:-:S04]  /*0590*/  IMAD.WIDE R18, R6, R29, UR8 ;  /* 0x0000000806127e25 */ /* 0x000fc8000f8e021d */
[----:B------:R-:W-:Y:S02]  /*05a0*/  IMAD.WIDE R28, R6, R29, UR10 ;  /* 0x0000000a061c7e25 */ /* 0x000fe4000f8e021d */
[----:B------:R0:W3:Y:S04]  /*05b0*/  LDG.E R18, desc[UR12][R18.64] ;  /* 0x0000000c12127981 */ /* 0x0000e8000c1e1900 */
[----:B------:R-:W3:Y:S01]  /*05c0*/  LDG.E R28, desc[UR12][R28.64] ;  /* 0x0000000c1c1c7981 */ /* 0x000ee2000c1e1900 */
[----:B------:R-:W-:Y:S01]  /*05d0*/  FADD R20, R20, R27 ;  /* 0x0000001b14147221 */ /* 0x000fe20000000000 */
[----:B----4-:R-:W-:Y:S01]  /*05e0*/  FADD R13, R13, R12 ;  /* 0x0000000c0d0d7221 */ /* 0x010fe20000000000 */
[----:B-----5:R-:W-:-:S03]  /*05f0*/  FADD R24, R24, R23 ;  /* 0x0000001718187221 */ /* 0x020fc60000000000 */
[----:B------:R-:W-:Y:S01]  /*0600*/  FADD R13, R20, R13 ;  /* 0x0000000d140d7221 */ /* 0x000fe20000000000 */
[----:B------:R-:W-:-:S03]  /*0610*/  UIADD3 UR4, UPT, UPT, UR4, 0x8, URZ ;  /* 0x0000000804047890 */ /* 0x000fc6000fffe0ff */
[----:B------:R-:W-:Y:S01]  /*0620*/  FADD R13, R13, R24 ;  /* 0x000000180d0d7221 */ /* 0x000fe20000000000 */
[----:B------:R-:W-:Y:S01]  /*0630*/  UISETP.NE.AND UP0, UPT, UR4, URZ, UPT ;  /* 0x000000ff0400728c */ /* 0x000fe2000bf05270 */
[----:B------:R-:W-:-:S04]  /*0640*/  FADD R22, R22, R25 ;  /* 0x0000001916167221 */ /* 0x000fc80000000000 */
[----:B------:R-:W-:Y:S01]  /*0650*/  FADD R13, R13, R22 ;  /* 0x000000160d0d7221 */ /* 0x000fe20000000000 */
[----:B0-----:R-:W-:Y:S02]  /*0660*/  MOV R19, UR14 ;  /* 0x0000000e00137c02 */ /* 0x001fe40008000f00 */
[----:B------:R-:W-:Y:S02]  /*0670*/  MOV R23, UR14 ;  /* 0x0000000e00177c02 */ /* 0x000fe40008000f00 */
[----:B------:R-:W-:Y:S02]  /*0680*/  MOV R12, UR14 ;  /* 0x0000000e000c7c02 */ /* 0x000fe40008000f00 */
[----:B------:R-:W-:Y:S02]  /*0690*/  MOV R14, UR14 ;  /* 0x0000000e000e7c02 */ /* 0x000fe40008000f00 */
[C---:B------:R-:W-:Y:S02]  /*06a0*/  LEA R8, R19.reuse, R8, 0x3 ;  /* 0x0000000813087211 */ /* 0x040fe400078e18ff */
[----:B------:R-:W-:-:S02]  /*06b0*/  LEA R10, R19, R10, 0x3 ;  /* 0x0000000a130a7211 */ /* 0x000fc400078e18ff */
[----:B------:R-:W-:Y:S02]  /*06c0*/  LEA R4, R23, R4, 0x3 ;  /* 0x0000000417047211 */ /* 0x000fe400078e18ff */
[C---:B------:R-:W-:Y:S02]  /*06d0*/  LEA R7, R12.reuse, R7, 0x3 ;  /* 0x000000070c077211 */ /* 0x040fe400078e18ff */
[----:B------:R-:W-:Y:S02]  /*06e0*/  LEA R11, R12, R11, 0x3 ;  /* 0x0000000b0c0b7211 */ /* 0x000fe400078e18ff */
[----:B------:R-:W-:Y:S02]  /*06f0*/  LEA R9, R14, R9, 0x3 ;  /* 0x000000090e097211 */ /* 0x000fe400078e18ff */
[----:B------:R-:W-:Y:S01]  /*0700*/  LEA R5, R12, R5, 0x3 ;  /* 0x000000050c057211 */ /* 0x000fe200078e18ff */
[----:B--2---:R-:W-:-:S04]  /*0710*/  FADD R26, R26, R21 ;  /* 0x000000151a1a7221 */ /* 0x004fc80000000000 */
[----:B------:R-:W-:Y:S01]  /*0720*/  FADD R13, R13, R26 ;  /* 0x0000001a0d0d7221 */ /* 0x000fe20000000000 */
[----:B---3--:R-:W-:Y:S01]  /*0730*/  FADD R18, R18, R15 ;  /* 0x0000000f12127221 */ /* 0x008fe20000000000 */
[----:B------:R-:W-:Y:S01]  /*0740*/  MOV R15, UR14 ;  /* 0x0000000e000f7c02 */ /* 0x000fe20008000f00 */
[----:B------:R-:W-:Y:S02]  /*0750*/  FADD R28, R28, R17 ;  /* 0x000000111c1c7221 */ /* 0x000fe40000000000 */
[----:B------:R-:W-:Y:S01]  /*0760*/  FADD R13, R13, R18 ;  /* 0x000000120d0d7221 */ /* 0x000fe20000000000 */
[----:B------:R-:W-:Y:S02]  /*0770*/  MOV R17, UR14 ;  /* 0x0000000e00117c02 */ /* 0x000fe40008000f00 */
[----:B------:R-:W-:Y:S01]  /*0780*/  LEA R2, R15, R2, 0x3 ;  /* 0x000000020f027211 */ /* 0x000fe200078e18ff */
[----:B------:R-:W-:Y:S01]  /*0790*/  FADD R19, R13, R28 ;  /* 0x0000001c0d137221 */ /* 0x000fe20000000000 */
[----:B------:R-:W-:Y:S01]  /*07a0*/  LEA R6, R17, R6, 0x3 ;  /* 0x0000000611067211 */ /* 0x000fe200078e18ff */
[----:B------:R-:W-:Y:S06]  /*07b0*/  BRA.U UP0, `(.L_x_1) ;  /* 0xfffffff900b87547 */ /* 0x000fec000b83ffff */
[----:B------:R-:W-:-:S12]  /*07c0*/  ULOP3.LUT UR4, UR14, 0x7ffffff8, URZ, 0xc0, !UPT ;  /* 0x7ffffff80e047892 */ /* 0x000fd8000f8ec0ff */
.L_x_0:
[----:B------:R-:W-:-:S04]  /*07d0*/  ULOP3.LUT UR6, UR14, 0x7, URZ, 0xc0, !UPT ;  /* 0x000000070e067892 */ /* 0x000fc8000f8ec0ff */
[----:B------:R-:W-:-:S09]  /*07e0*/  UISETP.NE.AND UP0, UPT, UR6, URZ, UPT ;  /* 0x000000ff0600728c */ /* 0x000fd2000bf05270 */
[----:B------:R-:W-:Y:S05]  /*07f0*/  BRA.U !UP0, `(.L_x_2) ;  /* 0x0000000508487547 */ /* 0x000fea000b800000 */
[----:B------:R-:W-:Y:S02]  /*0800*/  UISETP.GE.U32.AND UP0, UPT, UR6, 0x4, UPT ;  /* 0x000000040600788c */ /* 0x000fe4000bf06070 */
[----:B------:R-:W-:-:S04]  /*0810*/  ULOP3.LUT UR5, UR14, 0x3, URZ, 0xc0, !UPT ;  /* 0x000000030e057892 */ /* 0x000fc8000f8ec0ff */
[----:B------:R-:W-:-:S03]  /*0820*/  UISETP.NE.AND UP1, UPT, UR5, URZ, UPT ;  /* 0x000000ff0500728c */ /* 0x000fc6000bf25270 */
[----:B------:R-:W-:Y:S08]  /*0830*/  BRA.U !UP0, `(.L_x_3) ;  /* 0x00000001088c7547 */ /* 0x000ff0000b800000 */
[----:B------:R-:W1:Y:S01]  /*0840*/  LDC.64 R4, c[0x0][0x380] ;  /* 0x0000e000ff047b82 */ /* 0x000e620000000a00 */
[----:B------:R-:W-:Y:S02]  /*0850*/  MOV R7, UR4 ;  /* 0x0000000400077c02 */ /* 0x000fe40008000f00 */
[----:B------:R-:W-:-:S03]  /*0860*/  MOV R13, UR14 ;  /* 0x0000000e000d7c02 */ /* 0x000fc60008000f00 */
[C---:B------:R-:W-:Y:S02]  /*0870*/  IMAD R11, R7.reuse, UR14, R3 ;  /* 0x0000000e070b7c24 */ /* 0x040fe4000f8e0203 */
[----:B------:R-:W-:-:S03]  /*0880*/  IMAD R7, R7, UR14, R0 ;  /* 0x0000000e07077c24 */ /* 0x000fc6000f8e0200 */
[----:B------:R-:W-:Y:S02]  /*0890*/  IADD3 R9, PT, PT, R11, UR14, RZ ;  /* 0x0000000e0b097c10 */ /* 0x000fe4000fffe0ff */
[----:B------:R-:W-:Y:S02]  /*08a0*/  MOV R17, UR14 ;  /* 0x0000000e00117c02 */ /* 0x000fe40008000f00 */
[----:B------:R-:W-:Y:S01]  /*08b0*/  IADD3 R21, PT, PT, R9, UR14, RZ ;  /* 0x0000000e09157c10 */ /* 0x000fe2000fffe0ff */
[----:B-1----:R-:W-:-:S04]  /*08c0*/  IMAD.WIDE R6, R7, 0x4, R4 ;  /* 0x0000000407067825 */ /* 0x002fc800078e0204 */
[----:B------:R-:W-:-:S04]  /*08d0*/  IMAD.WIDE.U32 R10, R11, 0x4, R4 ;  /* 0x000000040b0a7825 */ /* 0x000fc800078e0004 */
[----:B------:R-:W-:Y:S01]  /*08e0*/  IMAD.WIDE R12, R13, 0x4, R6 ;  /* 0x000000040d0c7825 */ /* 0x000fe200078e0206 */
[----:B0-----:R0:W2:Y:S03]  /*08f0*/  LDG.E R2, desc[UR12][R10.64] ;  /* 0x0000000c0a027981 */ /* 0x0010a6000c1e1900 */
[----:B------:R-:W-:Y:S01]  /*0900*/  IMAD.WIDE.U32 R14, R9, 0x4, R4 ;  /* 0x00000004090e7825 */ /* 0x000fe200078e0004 */
[----:B------:R-:W2:Y:S01]  /*0910*/  LDG.E R7, desc[UR12][R6.64] ;  /* 0x0000000c06077981 */ /* 0x000ea2000c1e1900 */
[----:B------:R-:W-:Y:S02]  /*0920*/  MOV R23, UR14 ;  /* 0x0000000e00177c02 */ /* 0x000fe40008000f00 */
[----:B------:R-:W-:Y:S01]  /*0930*/  IMAD.WIDE R16, R17, 0x4, R12 ;  /* 0x0000000411107825 */ /* 0x000fe200078e020c */
[----:B------:R-:W3:Y:S03]  /*0940*/  LDG.E R18, desc[UR12][R12.64] ;  /* 0x0000000c0c127981 */ /* 0x000ee6000c1e1900 */
[C---:B------:R-:W-:Y:S01]  /*0950*/  IMAD.WIDE.U32 R8, R21.reuse, 0x4, R4 ;  /* 0x0000000415087825 */ /* 0x040fe200078e0004 */
[----:B------:R-:W-:Y:S01]  /*0960*/  IADD3 R21, PT, PT, R21, UR14, RZ ;  /* 0x0000000e15157c10 */ /* 0x000fe2000fffe0ff */
[----:B------:R-:W3:Y:S02]  /*0970*/  LDG.E R15, desc[UR12][R14.64] ;  /* 0x0000000c0e0f7981 */ /* 0x000ee4000c1e1900 */
[----:B0-----:R-:W-:-:S02]  /*0980*/  IMAD.WIDE R10, R23, 0x4, R16 ;  /* 0x00000004170a7825 */ /* 0x001fc400078e0210 */
[----:B------:R-:W4:Y:S02]  /*0990*/  LDG.E R20, desc[UR12][R16.64] ;  /* 0x0000000c10147981 */ /* 0x000f24000c1e1900 */
[----:B------:R-:W-:Y:S02]  /*09a0*/  IMAD.WIDE.U32 R4, R21, 0x4, R4 ;  /* 0x0000000415047825 */ /* 0x000fe400078e0004 */
[----:B------:R-:W4:Y:S04]  /*09b0*/  LDG.E R9, desc[UR12][R8.64] ;  /* 0x0000000c08097981 */ /* 0x000f28000c1e1900 */
[----:B------:R-:W5:Y:S04]  /*09c0*/  LDG.E R10, desc[UR12][R10.64] ;  /* 0x0000000c0a0a7981 */ /* 0x000f68000c1e1900 */
[----:B------:R-:W5:Y:S01]  /*09d0*/  LDG.E R5, desc[UR12][R4.64] ;  /* 0x0000000c04057981 */ /* 0x000f62000c1e1900 */
[----:B------:R-:W-:Y:S01]  /*09e0*/  UIADD3 UR4, UPT, UPT, UR4, 0x4, URZ ;  /* 0x0000000404047890 */ /* 0x000fe2000fffe0ff */
[----:B--2---:R-:W-:-:S04]  /*09f0*/  FADD R2, R7, R2 ;  /* 0x0000000207027221 */ /* 0x004fc80000000000 */
[----:B------:R-:W-:Y:S01]  /*0a00*/  FADD R2, R19, R2 ;  /* 0x0000000213027221 */ /* 0x000fe20000000000 */
[----:B---3--:R-:W-:-:S04]  /*0a10*/  FADD R15, R18, R15 ;  /* 0x0000000f120f7221 */ /* 0x008fc80000000000 */
[----:B------:R-:W-:Y:S01]  /*0a20*/  FADD R2, R2, R15 ;  /* 0x0000000f02027221 */ /* 0x000fe20000000000 */
[----:B----4-:R-:W-:-:S04]  /*0a30*/  FADD R7, R20, R9 ;  /* 0x0000000914077221 */ /* 0x010fc80000000000 */
[----:B------:R-:W-:Y:S01]  /*0a40*/  FADD R2, R2, R7 ;  /* 0x0000000702027221 */ /* 0x000fe20000000000 */
[----:B-----5:R-:W-:-:S04]  /*0a50*/  FADD R19, R10, R5 ;  /* 0x000000050a137221 */ /* 0x020fc80000000000 */
[----:B------:R-:W-:-:S07]  /*0a60*/  FADD R19, R2, R19 ;  /* 0x0000001302137221 */ /* 0x000fce0000000000 */
.L_x_3:
[----:B------:R-:W-:Y:S05]  /*0a70*/  BRA.U !UP1, `(.L_x_2) ;  /* 0x0000000109a87547 */ /* 0x000fea000b800000 */
[----:B------:R-:W-:Y:S01]  /*0a80*/  UISETP.NE.AND UP0, UPT, UR5, 0x1, UPT ;  /* 0x000000010500788c */ /* 0x000fe2000bf05270 */
[----:B------:R-:W-:Y:S01]  /*0a90*/  MOV R15, UR4 ;  /* 0x00000004000f7c02 */ /* 0x000fe20008000f00 */
[----:B------:R-:W-:-:S04]  /*0aa0*/  ULOP3.LUT UR5, UR14, 0x1, URZ, 0xc0, !UPT ;  /* 0x000000010e057892 */ /* 0x000fc8000f8ec0ff */
[----:B------:R-:W-:Y:S01]  /*0ab0*/  UISETP.NE.U32.AND UP1, UPT, UR5, 0x1, UPT ;  /* 0x000000010500788c */ /* 0x000fe2000bf25070 */
[----:B------:R-:W-:-:S04]  /*0ac0*/  PLOP3.LUT P0, PT, PT, PT, UP0, 0x80, 0x8 ;  /* 0x000000000008781c */ /* 0x000fc80003f0f008 */
[----:B------:R-:W1:Y:S01]  /*0ad0*/  @UP0 LDCU.64 UR6, c[0x0][0x380] ;  /* 0x00007000ff0607ac */ /* 0x000e620008000a00 */
[----:B------:R-:W-:Y:S01]  /*0ae0*/  PLOP3.LUT P1, PT, PT, PT, UP1, 0x80, 0x8 ;  /* 0x000000000008781c */ /* 0x000fe20003f2f018 */
[----:B------:R-:W-:-:S04]  /*0af0*/  @UP0 UIADD3 UR4, UPT, UPT, UR4, 0x2, URZ ;  /* 0x0000000204040890 */ /* 0x000fc8000fffe0ff */
[----:B------:R-:W2:Y:S03]  /*0b00*/  @!UP1 LDCU.64 UR8, c[0x0][0x380] ;  /* 0x00007000ff0897ac */ /* 0x000ea60008000a00 */
[C---:B------:R-:W-:Y:S01]  /*0b10*/  @P0 IMAD R5, R15.reuse, UR14, R0 ;  /* 0x0000000e0f050c24 */ /* 0x040fe2000f8e0200 */
[----:B------:R-:W-:Y:S01]  /*0b20*/  MOV R21, UR4 ;  /* 0x0000000400157c02 */ /* 0x000fe20008000f00 */
[----:B------:R-:W-:Y:S01]  /*0b30*/  @P0 IMAD R15, R15, UR14, R3 ;  /* 0x0000000e0f0f0c24 */ /* 0x000fe2000f8e0203 */
[----:B-1----:R-:W-:Y:S02]  /*0b40*/  MOV R12, UR6 ;  /* 0x00000006000c7c02 */ /* 0x002fe40008000f00 */
[----:B------:R-:W-:Y:S02]  /*0b50*/  MOV R13, UR7 ;  /* 0x00000007000d7c02 */ /* 0x000fe40008000f00 */
[----:B------:R-:W-:-:S02]  /*0b60*/  MOV R6, UR6 ;  /* 0x0000000600067c02 */ /* 0x000fc40008000f00 */
[----:B------:R-:W-:Y:S01]  /*0b70*/  MOV R7, UR7 ;  /* 0x0000000700077c02 */ /* 0x000fe20008000f00 */
[----:B------:R-:W-:Y:S01]  /*0b80*/  @P0 IMAD.WIDE R12, R5, 0x4, R12 ;  /* 0x00000004050c0825 */ /* 0x000fe200078e020c */
[----:B------:R-:W-:Y:S02]  /*0b90*/  MOV R5, UR14 ;  /* 0x0000000e00057c02 */ /* 0x000fe40008000f00 */
[C---:B------:R-:W-:Y:S01]  /*0ba0*/  @P0 IADD3 R23, PT, PT, R15.reuse, UR14, RZ ;  /* 0x0000000e0f170c10 */ /* 0x040fe2000fffe0ff */
[----:B------:R-:W-:Y:S01]  /*0bb0*/  @P0 IMAD.WIDE.U32 R14, R15, 0x4, R6 ;  /* 0x000000040f0e0825 */ /* 0x000fe200078e0006 */
[----:B--2---:R-:W-:Y:S01]  /*0bc0*/  MOV R10, UR8 ;  /* 0x00000008000a7c02 */ /* 0x004fe20008000f00 */
[----:B0-----:R-:W2:Y:S01]  /*0bd0*/  @P0 LDG.E R2, desc[UR12][R12.64] ;  /* 0x0000000c0c020981 */ /* 0x001ea2000c1e1900 */
[----:B------:R-:W-:Y:S01]  /*0be0*/  MOV R11, UR9 ;  /* 0x00000009000b7c02 */ /* 0x000fe20008000f00 */
[----:B------:R-:W-:Y:S01]  /*0bf0*/  @!P1 IMAD R17, R21, UR14, R0 ;  /* 0x0000000e15119c24 */ /* 0x000fe2000f8e0200 */
[----:B------:R-:W-:Y:S01]  /*0c00*/  MOV R8, UR8 ;  /* 0x0000000800087c02 */ /* 0x000fe20008000f00 */
[----:B------:R-:W-:Y:S01]  /*0c10*/  @P0 IMAD.WIDE R4, R5, 0x4, R12 ;  /* 0x0000000405040825 */ /* 0x000fe200078e020c */
[----:B------:R-:W-:Y:S01]  /*0c20*/  MOV R9, UR9 ;  /* 0x0000000900097c02 */ /* 0x000fe20008000f00 */
[----:B------:R-:W2:Y:S02]  /*0c30*/  @P0 LDG.E R15, desc[UR12][R14.64] ;  /* 0x0000000c0e0f0981 */ /* 0x000ea4000c1e1900 */
[----:B------:R-:W-:-:S02]  /*0c40*/  @!P1 IMAD R21, R21, UR14, R3 ;  /* 0x0000000e15159c24 */ /* 0x000fc4000f8e0203 */
[----:B------:R-:W-:Y:S01]  /*0c50*/  @P0 IMAD.WIDE.U32 R6, R23, 0x4, R6 ;  /* 0x0000000417060825 */ /* 0x000fe200078e0006 */
[----:B------:R-:W3:Y:S03]  /*0c60*/  @P0 LDG.E R4, desc[UR12][R4.64] ;  /* 0x0000000c04040981 */ /* 0x000ee6000c1e1900 */
[----:B------:R-:W-:Y:S02]  /*0c70*/  @!P1 IMAD.WIDE R10, R17, 0x4, R10 ;  /* 0x00000004110a9825 */ /* 0x000fe400078e020a */
[----:B------:R-:W3:Y:S02]  /*0c80*/  @P0 LDG.E R7, desc[UR12][R6.64] ;  /* 0x0000000c06070981 */ /* 0x000ee4000c1e1900 */
[----:B------:R-:W-:Y:S02]  /*0c90*/  @!P1 IMAD.WIDE.U32 R8, R21, 0x4, R8 ;  /* 0x0000000415089825 */ /* 0x000fe400078e0008 */
[----:B------:R-:W4:Y:S04]  /*0ca0*/  @!P1 LDG.E R10, desc[UR12][R10.64] ;  /* 0x0000000c0a0a9981 */ /* 0x000f28000c1e1900 */
[----:B------:R-:W4:Y:S01]  /*0cb0*/  @!P1 LDG.E R9, desc[UR12][R8.64] ;  /* 0x0000000c08099981 */ /* 0x000f22000c1e1900 */
[----:B--2---:R-:W-:-:S04]  /*0cc0*/  @P0 FADD R2, R2, R15 ;  /* 0x0000000f02020221 */ /* 0x004fc80000000000 */
[----:B------:R-:W-:Y:S01]  /*0cd0*/  @P0 FADD R12, R19, R2 ;  /* 0x00000002130c0221 */ /* 0x000fe20000000000 */
[----:B---3--:R-:W-:-:S04]  /*0ce0*/  @P0 FADD R13, R4, R7 ;  /* 0x00000007040d0221 */ /* 0x008fc80000000000 */
[----:B------:R-:W-:Y:S01]  /*0cf0*/  @P0 FADD R19, R12, R13 ;  /* 0x0000000d0c130221 */ /* 0x000fe20000000000 */
[----:B----4-:R-:W-:-:S04]  /*0d00*/  @!P1 FADD R2, R10, R9 ;  /* 0x000000090a029221 */ /* 0x010fc80000000000 */
[----:B------:R-:W-:-:S07]  /*0d10*/  @!P1 FADD R19, R19, R2 ;  /* 0x0000000213139221 */ /* 0x000fce0000000000 */
.L_x_2:
[----:B------:R-:W1:Y:S01]  /*0d20*/  LDC.64 R4, c[0x0][0x380] ;  /* 0x0000e000ff047b82 */ /* 0x000e620000000a00 */
[----:B------:R-:W-:-:S04]  /*0d30*/  IMAD R3, R3, UR14, R0 ;  /* 0x0000000e03037c24 */ /* 0x000fc8000f8e0200 */
[----:B-1----:R-:W-:-:S05]  /*0d40*/  IMAD.WIDE R2, R3, 0x4, R4 ;  /* 0x0000000403027825 */ /* 0x002fca00078e0204 */
[----:B0-----:R-:W-:Y:S01]  /*0d50*/  STG.E desc[UR12][R2.64], R19 ;  /* 0x0000001302007986 */ /* 0x001fe2000c10190c */
[----:B------:R-:W-:Y:S05]  /*0d60*/  EXIT ;  /* 0x000000000000794d */ /* 0x000fea0003800000 */
.L_x_4:
[----:B------:R-:W-:-:S00]  /*0d70*/  BRA `(.L_x_4) ;  /* 0xfffffffc00fc7947 */ /* 0x000fc0000383ffff */
[----:B------:R-:W-:-:S00]  /*0d80*/  NOP ;  /* 0x0000000000007918 */ /* 0x000fc00000000000 */
[----:B------:R-:W-:-:S00]  /*0d90*/  NOP ;  /* 0x0000000000007918 */ /* 0x000fc00000000000 */
[----:B------:R-:W-:-:S00]  /*0da0*/  NOP ;  /* 0x0000000000007918 */ /* 0x000fc00000000000 */
[----:B------:R-:W-:-:S00]  /*0db0*/  NOP ;  /* 0x0000000000007918 */ /* 0x000fc00000000000 */
[----:B------:R-:W-:-:S00]  /*0dc0*/  NOP ;  /* 0x0000000000007918 */ /* 0x000fc00000000000 */
[----:B------:R-:W-:-:S00]  /*0dd0*/  NOP ;  /* 0x0000000000007918 */ /* 0x000fc00000000000 */
[----:B------:R-:W-:-:S00]  /*0de0*/  NOP ;  /* 0x0000000000007918 */ /* 0x000fc00000000000 */
[----:B------:R-:W-:-:S00]  /*0df0*/  NOP ;  /* 0x0000000000007918 */ /* 0x000fc00000000000 */
.L_x_15:


//--------------------- .text._Z6addEyellPfl      --------------------------
	.section	.text._Z6addEyellPfl,"ax",@progbits
	.align	128
        .global         _Z6addEyellPfl
        .type           _Z6addEyellPfl,@function
        .size           _Z6addEyellPfl,(.L_x_14 - _Z6addEyellPfl)
        .other          _Z6addEyellPfl,@"STO_CUDA_ENTRY STV_DEFAULT"
_Z6addEyellPfl:
.text._Z6addEyellPfl:
[----:B------:R-:W-:Y:S01]  /*0000*/  LDC R1, c[0x0][0x37c] ;  /* 0x0000df00ff017b82 */ /* 0x000fe20000000800 */
[----:B------:R-:W0:Y:S01]  /*0010*/  S2R R3, SR_TID.Y ;  /* 0x0000000000037919 */ /* 0x000e220000002200 */
[----:B------:R-:W1:Y:S01]  /*0020*/  LDCU UR4, c[0x0][0x360] ;  /* 0x00006c00ff0477ac */ /* 0x000e620008000800 */
[----:B------:R-:W0:Y:S01]  /*0030*/  S2R R0, SR_CTAID.Y ;  /* 0x0000000000007919 */ /* 0x000e220000002600 */
[----:B------:R-:W0:Y:S01]  /*0040*/  LDCU UR5, c[0x0][0x364] ;  /* 0x00006c80ff0577ac */ /* 0x000e220008000800 */
[----:B------:R-:W1:Y:S01]  /*0050*/  S2R R4, SR_TID.X ;  /* 0x0000000000047919 */ /* 0x000e620000002100 */
[----:B------:R-:W2:Y:S01]  /*0060*/  LDCU.128 UR8, c[0x0][0x380] ;  /* 0x00007000ff0877ac */ /* 0x000ea20008000c00 */
[----:B------:R-:W1:Y:S01]  /*0070*/  S2R R5, SR_CTAID.X ;  /* 0x0000000000057919 */ /* 0x000e620000002500 */
[----:B0-----:R-:W-:-:S05]  /*0080*/  IMAD R3, R0, UR5, R3 ;  /* 0x0000000500037c24 */ /* 0x001fca000f8e0203 */
[----:B--2---:R-:W-:Y:S01]  /*0090*/  ISETP.GE.U32.AND P1, PT, R3, UR10, PT ;  /* 0x0000000a03007c0c */ /* 0x004fe2000bf26070 */
[----:B-1----:R-:W-:-:S03]  /*00a0*/  IMAD R4, R5, UR4, R4 ;  /* 0x0000000405047c24 */ /* 0x002fc6000f8e0204 */
[----:B------:R-:W-:Y:S02]  /*00b0*/  ISETP.GE.AND.EX P1, PT, RZ, UR11, PT, P1 ;  /* 0x0000000bff007c0c */ /* 0x000fe4000bf26310 */
[----:B------:R-:W-:Y:S02]  /*00c0*/  ISETP.GE.U32.AND P0, PT, R4, UR8, PT ;  /* 0x0000000804007c0c */ /* 0x000fe4000bf06070 */
[----:B------:R-:W-:-:S04]  /*00d0*/  SHF.R.S32.HI R0, RZ, 0x1f, R4 ;  /* 0x0000001fff007819 */ /* 0x000fc80000011404 */
[----:B------:R-:W-:-:S04]  /*00e0*/  ISETP.GE.OR.EX P0, PT, R0, UR9, P1, P0 ;  /* 0x0000000900007c0c */ /* 0x000fc80008f06700 */
[----:B------:R-:W-:-:S13]  /*00f0*/  ISETP.NE.OR P0, PT, R4, R3, P0 ;  /* 0x000000030400720c */ /* 0x000fda0000705670 */
[----:B------:R-:W-:Y:S05]  /*0100*/  @P0 EXIT ;  /* 0x000000000000094d */ /* 0x000fea0003800000 */
[----:B------:R-:W0:Y:S01]  /*0110*/  MUFU.RCP64H R3, 10 ;  /* 0x4024000000037908 */ /* 0x000e220000001800 */
[----:B------:R-:W-:Y:S01]  /*0120*/  IMAD.MOV.U32 R8, RZ, RZ, 0x0 ;  /* 0x00000000ff087424 */ /* 0x000fe200078e00ff */
[----:B------:R-:W1:Y:S01]  /*0130*/  LDCU.64 UR4, c[0x0][0x388] ;  /* 0x00007100ff0477ac */ /* 0x000e620008000a00 */
[----:B------:R-:W-:Y:S02]  /*0140*/  IMAD.MOV.U32 R9, RZ, RZ, 0x40240000 ;  /* 0x40240000ff097424 */ /* 0x000fe400078e00ff */
[----:B------:R-:W-:-:S06]  /*0150*/  IMAD.MOV.U32 R2, RZ, RZ, 0x1 ;  /* 0x00000001ff027424 */ /* 0x000fcc00078e00ff */
[----:B0-----:R-:W-:-:S08]  /*0160*/  DFMA R6, R2, -R8, 1 ;  /* 0x3ff000000206742b */ /* 0x001fd00000000808 */
[----:B------:R-:W-:-:S08]  /*0170*/  DFMA R6, R6, R6, R6 ;  /* 0x000000060606722b */ /* 0x000fd00000000006 */
[----:B------:R-:W-:Y:S02]  /*0180*/  DFMA R2, R2, R6, R2 ;  /* 0x000000060202722b */ /* 0x000fe40000000002 */
[----:B-1----:R-:W0:Y:S01]  /*0190*/  I2F.F64.U64 R6, UR4 ;  /* 0x0000000400067d12 */ /* 0x002e220008301800 */
[----:B------:R-:W1:Y:S05]  /*01a0*/  LDCU.64 UR4, c[0x0][0x358] ;  /* 0x00006b00ff0477ac */ /* 0x000e6a0008000a00 */
[----:B------:R-:W-:-:S08]  /*01b0*/  DFMA R8, R2, -R8, 1 ;  /* 0x3ff000000208742b */ /* 0x000fd00000000808 */
[----:B------:R-:W-:Y:S01]  /*01c0*/  DFMA R2, R2, R8, R2 ;  /* 0x000000080202722b */ /* 0x000fe20000000002 */
[----:B0-----:R-:W-:-:S07]  /*01d0*/  FSETP.GEU.AND P1, PT, |R7|, 6.5827683646048100446e-37, PT ;  /* 0x036000000700780b */ /* 0x001fce0003f2e200 */
[----:B------:R-:W-:-:S08]  /*01e0*/  DMUL R8, R6, R2 ;  /* 0x0000000206087228 */ /* 0x000fd00000000000 */
[----:B------:R-:W-:-:S08]  /*01f0*/  DFMA R10, R8, -10, R6 ;  /* 0xc0240000080a782b */ /* 0x000fd00000000006 */
[----:B------:R-:W-:-:S10]  /*0200*/  DFMA R2, R2, R10, R8 ;  /* 0x0000000a0202722b */ /* 0x000fd40000000008 */
[----:B------:R-:W-:-:S05]  /*0210*/  FFMA R0, RZ, 2.5625, R3 ;  /* 0x40240000ff007823 */ /* 0x000fca0000000003 */
[----:B------:R-:W-:-:S13]  /*0220*/  FSETP.GT.AND P0, PT, |R0|, 1.469367938527859385e-39, PT ;  /* 0x001000000000780b */ /* 0x000fda0003f04200 */
[----:B-1----:R-:W-:Y:S05]  /*0230*/  @P0 BRA P1, `(.L_x_5) ;  /* 0x0000000000100947 */ /* 0x002fea0000800000 */
[----:B------:R-:W-:-:S07]  /*0240*/  MOV R0, 0x260 ;  /* 0x0000026000007802 */ /* 0x000fce0000000f00 */
[----:B------:R-:W-:Y:S05]  /*0250*/  CALL.REL.NOINC `($__internal_0_$__cuda_sm20_div_rn_f64_full) ;  /* 0x0000000000387944 */ /* 0x000fea0003c00000 */
[----:B------:R-:W-:Y:S02]  /*0260*/  IMAD.MOV.U32 R2, RZ, RZ, R10 ;  /* 0x000000ffff027224 */ /* 0x000fe400078e000a */
[----:B------:R-:W-:-:S07]  /*0270*/  IMAD.MOV.U32 R3, RZ, RZ, R11 ;  /* 0x000000ffff037224 */ /* 0x000fce00078e000b */
.L_x_5:
[----:B------:R-:W0:Y:S01]  /*0280*/  LDCU.128 UR8, c[0x0][0x390] ;  /* 0x00007200ff0877ac */ /* 0x000e220008000c00 */
[----:B------:R-:W-:Y:S02]  /*0290*/  IMAD.MOV.U32 R5, RZ, RZ, RZ ;  /* 0x000000ffff057224 */ /* 0x000fe400078e00ff */
[----:B0-----:R-:W-:-:S04]  /*02a0*/  IMAD.WIDE.U32 R6, R4, UR10, R4 ;  /* 0x0000000a04067c25 */ /* 0x001fc8000f8e0004 */
[----:B------:R-:W-:Y:S01]  /*02b0*/  IMAD R5, R4, UR11, R7 ;  /* 0x0000000b04057c24 */ /* 0x000fe2000f8e0207 */
[----:B------:R-:W-:-:S04]  /*02c0*/  LEA R4, P0, R6, UR8, 0x2 ;  /* 0x0000000806047c11 */ /* 0x000fc8000f8010ff */
[----:B------:R-:W-:-:S05]  /*02d0*/  LEA.HI.X R5, R6, UR9, R5, 0x2, P0 ;  /* 0x0000000906057c11 */ /* 0x000fca00080f1405 */
[----:B------:R-:W2:Y:S02]  /*02e0*/  LDG.E R0, desc[UR4][R4.64] ;  /* 0x0000000404007981 */ /* 0x000ea4000c1e1900 */
[----:B--2---:R-:W0:Y:S02]  /*02f0*/  F2F.F64.F32 R6, R0 ;  /* 0x0000000000067310 */ /* 0x004e240000201800 */
[----:B0-----:R-:W-:-:S10]  /*0300*/  DADD R6, R6, R2 ;  /* 0x0000000006067229 */ /* 0x001fd40000000002 */
[----:B------:R-:W0:Y:S02]  /*0310*/  F2F.F32.F64 R7, R6 ;  /* 0x0000000600077310 */ /* 0x000e240000301000 */
[----:B0-----:R-:W-:Y:S01]  /*0320*/  STG.E desc[UR4][R4.64], R7 ;  /* 0x0000000704007986 */ /* 0x001fe2000c101904 */
[----:B------:R-:W-:Y:S05]  /*0330*/  EXIT ;  /* 0x000000000000794d */ /* 0x000fea0003800000 */
        .weak           $__internal_0_$__cuda_sm20_div_rn_f64_full
        .type           $__internal_0_$__cuda_sm20_div_rn_f64_full,@function
        .size           $__internal_0_$__cuda_sm20_div_rn_f64_full,(.L_x_14 - $__internal_0_$__cuda_sm20_div_rn_f64_full)
$__internal_0_$__cuda_sm20_div_rn_f64_full:
[----:B------:R-:W-:Y:S01]  /*0340*/  IMAD.MOV.U32 R3, RZ, RZ, 0x3ff40000 ;  /* 0x3ff40000ff037424 */ /* 0x000fe200078e00ff */
[----:B------:R-:W-:Y:S01]  /*0350*/  FSETP.GEU.AND P1, PT, |R7|, 1.469367938527859385e-39, PT ;  /* 0x001000000700780b */ /* 0x000fe20003f2e200 */
[----:B------:R-:W-:Y:S02]  /*0360*/  IMAD.MOV.U32 R2, RZ, RZ, 0x0 ;  /* 0x00000000ff027424 */ /* 0x000fe400078e00ff */
[----:B------:R-:W0:Y:S01]  /*0370*/  MUFU.RCP64H R9, R3 ;  /* 0x0000000300097308 */ /* 0x000e220000001800 */
[----:B------:R-:W-:Y:S02]  /*0380*/  IMAD.MOV.U32 R8, RZ, RZ, 0x1 ;  /* 0x00000001ff087424 */ /* 0x000fe400078e00ff */
[----:B------:R-:W-:-:S04]  /*0390*/  IMAD.MOV.U32 R19, RZ, RZ, 0x40200000 ;  /* 0x40200000ff137424 */ /* 0x000fc800078e00ff */
[----:B------:R-:W-:Y:S01]  /*03a0*/  VIADD R21, R19, 0xffffffff ;  /* 0xffffffff13157836 */ /* 0x000fe20000000000 */
[----:B0-----:R-:W-:-:S08]  /*03b0*/  DFMA R10, R8, -R2, 1 ;  /* 0x3ff00000080a742b */ /* 0x001fd00000000802 */
[----:B------:R-:W-:Y:S01]  /*03c0*/  DFMA R12, R10, R10, R10 ;  /* 0x0000000a0a0c722b */ /* 0x000fe2000000000a */
[----:B------:R-:W-:Y:S01]  /*03d0*/  LOP3.LUT R10, R7, 0x7ff00000, RZ, 0xc0, !PT ;  /* 0x7ff00000070a7812 */ /* 0x000fe200078ec0ff */
[----:B------:R-:W-:-:S03]  /*03e0*/  IMAD.MOV.U32 R11, RZ, RZ, 0x1ca00000 ;  /* 0x1ca00000ff0b7424 */ /* 0x000fc600078e00ff */
[----:B------:R-:W-:Y:S01]  /*03f0*/  ISETP.GE.U32.AND P0, PT, R10, 0x40200000, PT ;  /* 0x402000000a00780c */ /* 0x000fe20003f06070 */
[----:B------:R-:W-:Y:S02]  /*0400*/  IMAD.MOV.U32 R18, RZ, RZ, R10 ;  /* 0x000000ffff127224 */ /* 0x000fe400078e000a */
[----:B------:R-:W-:Y:S01]  /*0410*/  DFMA R14, R8, R12, R8 ;  /* 0x0000000c080e722b */ /* 0x000fe20000000008 */
[----:B------:R-:W-:Y:S01]  /*0420*/  SEL R11, R11, 0x63400000, !P0 ;  /* 0x634000000b0b7807 */ /* 0x000fe20004000000 */
[----:B------:R-:W-:-:S03]  /*0430*/  IMAD.MOV.U32 R8, RZ, RZ, R6 ;  /* 0x000000ffff087224 */ /* 0x000fc600078e0006 */
[C-C-:B------:R-:W-:Y:S02]  /*0440*/  @!P1 LOP3.LUT R12, R11.reuse, 0x80000000, R7.reuse, 0xf8, !PT ;  /* 0x800000000b0c9812 */ /* 0x140fe400078ef807 */
[----:B------:R-:W-:Y:S01]  /*0450*/  LOP3.LUT R9, R11, 0x800fffff, R7, 0xf8, !PT ;  /* 0x800fffff0b097812 */ /* 0x000fe200078ef807 */
[----:B------:R-:W-:Y:S01]  /*0460*/  DFMA R16, R14, -R2, 1 ;  /* 0x3ff000000e10742b */ /* 0x000fe20000000802 */
[----:B------:R-:W-:Y:S01]  /*0470*/  @!P1 LOP3.LUT R13, R12, 0x100000, RZ, 0xfc, !PT ;  /* 0x001000000c0d9812 */ /* 0x000fe200078efcff */
[----:B------:R-:W-:-:S06]  /*0480*/  @!P1 IMAD.MOV.U32 R12, RZ, RZ, RZ ;  /* 0x000000ffff0c9224 */ /* 0x000fcc00078e00ff */
[----:B------:R-:W-:Y:S02]  /*0490*/  @!P1 DFMA R8, R8, 2, -R12 ;  /* 0x400000000808982b */ /* 0x000fe4000000080c */
[----:B------:R-:W-:-:S08]  /*04a0*/  DFMA R16, R14, R16, R14 ;  /* 0x000000100e10722b */ /* 0x000fd0000000000e */
[----:B------:R-:W-:Y:S01]  /*04b0*/  @!P1 LOP3.LUT R18, R9, 0x7ff00000, RZ, 0xc0, !PT ;  /* 0x7ff0000009129812 */ /* 0x000fe200078ec0ff */
[----:B------:R-:W-:-:S04]  /*04c0*/  DMUL R12, R16, R8 ;  /* 0x00000008100c7228 */ /* 0x000fc80000000000 */
[----:B------:R-:W-:-:S04]  /*04d0*/  VIADD R20, R18, 0xffffffff ;  /* 0xffffffff12147836 */ /* 0x000fc80000000000 */
[----:B------:R-:W-:Y:S01]  /*04e0*/  DFMA R14, R12, -R2, R8 ;  /* 0x800000020c0e722b */ /* 0x000fe20000000008 */
[----:B------:R-:W-:-:S04]  /*04f0*/  ISETP.GT.U32.AND P0, PT, R20, 0x7feffffe, PT ;  /* 0x7feffffe1400780c */ /* 0x000fc80003f04070 */
[----:B------:R-:W-:-:S03]  /*0500*/  ISETP.GT.U32.OR P0, PT, R21, 0x7feffffe, P0 ;  /* 0x7feffffe1500780c */ /* 0x000fc60000704470 */
[----:B------:R-:W-:-:S10]  /*0510*/  DFMA R12, R16, R14, R12 ;  /* 0x0000000e100c722b */ /* 0x000fd4000000000c */
[----:B------:R-:W-:Y:S05]  /*0520*/  @P0 BRA `(.L_x_6) ;  /* 0x0000000000680947 */ /* 0x000fea0003800000 */
[----:B------:R-:W-:Y:S02]  /*0530*/  IMAD.MOV.U32 R7, RZ, RZ, 0x40200000 ;  /* 0x40200000ff077424 */ /* 0x000fe400078e00ff */
[----:B------:R-:W-:-:S03]  /*0540*/  IMAD.MOV.U32 R6, RZ, RZ, RZ ;  /* 0x000000ffff067224 */ /* 0x000fc600078e00ff */
[----:B------:R-:W-:-:S04]  /*0550*/  VIADDMNMX R10, R10, -R7, 0xb9600000, !PT ;  /* 0xb96000000a0a7446 */ /* 0x000fc80007800907 */
[----:B------:R-:W-:-:S05]  /*0560*/  VIMNMX R10, PT, PT, R10, 0x46a00000, PT ;  /* 0x46a000000a0a7848 */ /* 0x000fca0003fe0100 */
[----:B------:R-:W-:-:S04]  /*0570*/  IMAD.IADD R14, R10, 0x1, -R11 ;  /* 0x000000010a0e7824 */ /* 0x000fc800078e0a0b */
[----:B------:R-:W-:-:S06]  /*0580*/  VIADD R7, R14, 0x7fe00000 ;  /* 0x7fe000000e077836 */ /* 0x000fcc0000000000 */
[----:B------:R-:W-:-:S10]  /*0590*/  DMUL R10, R12, R6 ;  /* 0x000000060c0a7228 */ /* 0x000fd40000000000 */
[----:B------:R-:W-:-:S13]  /*05a0*/  FSETP.GTU.AND P0, PT, |R11|, 1.469367938527859385e-39, PT ;  /* 0x001000000b00780b */ /* 0x000fda0003f0c200 */
[----:B------:R-:W-:Y:S05]  /*05b0*/  @P0 BRA `(.L_x_7) ;  /* 0x0000000000880947 */ /* 0x000fea0003800000 */
[----:B------:R-:W-:Y:S01]  /*05c0*/  DFMA R2, R12, -R2, R8 ;  /* 0x800000020c02722b */ /* 0x000fe20000000008 */
[----:B------:R-:W-:-:S09]  /*05d0*/  IMAD.MOV.U32 R6, RZ, RZ, RZ ;  /* 0x000000ffff067224 */ /* 0x000fd200078e00ff */
[C---:B------:R-:W-:Y:S02]  /*05e0*/  FSETP.NEU.AND P0, PT, R3.reuse, RZ, PT ;  /* 0x000000ff0300720b */ /* 0x040fe40003f0d000 */
[----:B------:R-:W-:-:S04]  /*05f0*/  LOP3.LUT R2, R3, 0x40240000, RZ, 0x3c, !PT ;  /* 0x4024000003027812 */ /* 0x000fc800078e3cff */
[----:B------:R-:W-:-:S04]  /*0600*/  LOP3.LUT R9, R2, 0x80000000, RZ, 0xc0, !PT ;  /* 0x8000000002097812 */ /* 0x000fc800078ec0ff */
[----:B------:R-:W-:-:S03]  /*0610*/  LOP3.LUT R7, R9, R7, RZ, 0xfc, !PT ;  /* 0x0000000709077212 */ /* 0x000fc600078efcff */
[----:B------:R-:W-:Y:S05]  /*0620*/  @!P0 BRA `(.L_x_7) ;  /* 0x00000000006c8947 */ /* 0x000fea0003800000 */
[----:B------:R-:W-:Y:S01]  /*0630*/  IMAD.MOV R3, RZ, RZ, -R14 ;  /* 0x000000ffff037224 */ /* 0x000fe200078e0a0e */
[----:B------:R-:W-:Y:S01]  /*0640*/  DMUL.RP R6, R12, R6 ;  /* 0x000000060c067228 */ /* 0x000fe20000008000 */
[----:B------:R-:W-:-:S06]  /*0650*/  IMAD.MOV.U32 R2, RZ, RZ, RZ ;  /* 0x000000ffff027224 */ /* 0x000fcc00078e00ff */
[----:B------:R-:W-:-:S03]  /*0660*/  DFMA R2, R10, -R2, R12 ;  /* 0x800000020a02722b */ /* 0x000fc6000000000c */
[----:B------:R-:W-:-:S03]  /*0670*/  LOP3.LUT R9, R7, R9, RZ, 0x3c, !PT ;  /* 0x0000000907097212 */ /* 0x000fc600078e3cff */
[----:B------:R-:W-:-:S04]  /*0680*/  IADD3 R2, PT, PT, -R14, -0x43300000, RZ ;  /* 0xbcd000000e027810 */ /* 0x000fc80007ffe1ff */
[----:B------:R-:W-:-:S04]  /*0690*/  FSETP.NEU.AND P0, PT, |R3|, R2, PT ;  /* 0x000000020300720b */ /* 0x000fc80003f0d200 */
[----:B------:R-:W-:Y:S02]  /*06a0*/  FSEL R10, R6, R10, !P0 ;  /* 0x0000000a060a7208 */ /* 0x000fe40004000000 */
[----:B------:R-:W-:Y:S01]  /*06b0*/  FSEL R11, R9, R11, !P0 ;  /* 0x0000000b090b7208 */ /* 0x000fe20004000000 */
[----:B------:R-:W-:Y:S06]  /*06c0*/  BRA `(.L_x_7) ;  /* 0x0000000000447947 */ /* 0x000fec0003800000 */
.L_x_6:
[----:B------:R-:W-:-:S14]  /*06d0*/  DSETP.NAN.AND P0, PT, R6, R6, PT ;  /* 0x000000060600722a */ /* 0x000fdc0003f08000 */
[----:B------:R-:W-:Y:S05]  /*06e0*/  @P0 BRA `(.L_x_8) ;  /* 0x0000000000340947 */ /* 0x000fea0003800000 */
[----:B------:R-:W-:Y:S01]  /*06f0*/  ISETP.NE.AND P0, PT, R18, R19, PT ;  /* 0x000000131200720c */ /* 0x000fe20003f05270 */
[----:B------:R-:W-:Y:S02]  /*0700*/  IMAD.MOV.U32 R10, RZ, RZ, 0x0 ;  /* 0x00000000ff0a7424 */ /* 0x000fe400078e00ff */
[----:B------:R-:W-:-:S10]  /*0710*/  IMAD.MOV.U32 R11, RZ, RZ, -0x80000 ;  /* 0xfff80000ff0b7424 */ /* 0x000fd400078e00ff */
[----:B------:R-:W-:Y:S05]  /*0720*/  @!P0 BRA `(.L_x_7) ;  /* 0x00000000002c8947 */ /* 0x000fea0003800000 */
[----:B------:R-:W-:Y:S02]  /*0730*/  ISETP.NE.AND P0, PT, R18, 0x7ff00000, PT ;  /* 0x7ff000001200780c */ /* 0x000fe40003f05270 */
[----:B------:R-:W-:Y:S02]  /*0740*/  LOP3.LUT R6, R7, 0x40240000, RZ, 0x3c, !PT ;  /* 0x4024000007067812 */ /* 0x000fe400078e3cff */
[----:B------:R-:W-:Y:S02]  /*0750*/  ISETP.EQ.OR P0, PT, R19, RZ, !P0 ;  /* 0x000000ff1300720c */ /* 0x000fe40004702670 */
[----:B------:R-:W-:-:S11]  /*0760*/  LOP3.LUT R11, R6, 0x80000000, RZ, 0xc0, !PT ;  /* 0x80000000060b7812 */ /* 0x000fd600078ec0ff */
[----:B------:R-:W-:Y:S01]  /*0770*/  @P0 LOP3.LUT R2, R11, 0x7ff00000, RZ, 0xfc, !PT ;  /* 0x7ff000000b020812 */ /* 0x000fe200078efcff */
[----:B------:R-:W-:Y:S02]  /*0780*/  @!P0 IMAD.MOV.U32 R10, RZ, RZ, RZ ;  /* 0x000000ffff0a8224 */ /* 0x000fe400078e00ff */
[----:B------:R-:W-:Y:S02]  /*0790*/  @P0 IMAD.MOV.U32 R10, RZ, RZ, RZ ;  /* 0x000000ffff0a0224 */ /* 0x000fe400078e00ff */
[----:B------:R-:W-:Y:S01]  /*07a0*/  @P0 IMAD.MOV.U32 R11, RZ, RZ, R2 ;  /* 0x000000ffff0b0224 */ /* 0x000fe200078e0002 */
[----:B------:R-:W-:Y:S06]  /*07b0*/  BRA `(.L_x_7) ;  /* 0x0000000000087947 */ /* 0x000fec0003800000 */
.L_x_8:
[----:B------:R-:W-:Y:S01]  /*07c0*/  LOP3.LUT R11, R7, 0x80000, RZ, 0xfc, !PT ;  /* 0x00080000070b7812 */ /* 0x000fe200078efcff */
[----:B------:R-:W-:-:S07]  /*07d0*/  IMAD.MOV.U32 R10, RZ, RZ, R6 ;  /* 0x000000ffff0a7224 */ /* 0x000fce00078e0006 */
.L_x_7:
[----:B------:R-:W-:Y:S02]  /*07e0*/  IMAD.MOV.U32 R2, RZ, RZ, R0 ;  /* 0x000000ffff027224 */ /* 0x000fe400078e0000 */
[----:B------:R-:W-:-:S04]  /*07f0*/  IMAD.MOV.U32 R3, RZ, RZ, 0x0 ;  /* 0x00000000ff037424 */ /* 0x000fc800078e00ff */
[----:B------:R-:W-:Y:S05]  /*0800*/  RET.REL.NODEC R2 `(_Z6addEyellPfl) ;  /* 0xfffffff402fc7950 */ /* 0x000fea0003c3ffff */
.L_x_9:
        /* <DEDUP_REMOVED lines=15> */
.L_x_14:


//--------------------- .text._Z6setEyellPfl      --------------------------
	.section	.text._Z6setEyellPfl,"ax",@progbits
	.align	128
        .global         _Z6setEyellPfl
        .type           _Z6setEyellPfl,@function
        .size           _Z6setEyellPfl,(.L_x_17 - _Z6setEyellPfl)
        .other          _Z6setEyellPfl,@"STO_CUDA_ENTRY STV_DEFAULT"
_Z6setEyellPfl:
.text._Z6setEyellPfl:
        /* <DEDUP_REMOVED lines=14> */
[----:B------:R-:W-:-:S13]  /*00e0*/  ISETP.GE.OR.EX P0, PT, R5, UR9, P1, P0 ;  /* 0x0000000905007c0c */ /* 0x000fda0008f06700 */
[----:B------:R-:W-:Y:S05]  /*00f0*/  @P0 EXIT ;  /* 0x000000000000094d */ /* 0x000fea0003800000 */
[----:B------:R-:W-:Y:S01]  /*0100*/  ISETP.NE.AND P0, PT, R4, R7, PT ;  /* 0x000000070400720c */ /* 0x000fe20003f05270 */
[----:B------:R-:W0:-:S12]  /*0110*/  LDCU.64 UR4, c[0x0][0x358] ;  /* 0x00006b00ff0477ac */ /* 0x000e180008000a00 */
[----:B------:R-:W-:Y:S05]  /*0120*/  @P0 BRA `(.L_x_10) ;  /* 0x0000000000280947 */ /* 0x000fea0003800000 */
[----:B------:R-:W1:Y:S02]  /*0130*/  LDCU.128 UR8, c[0x0][0x390] ;  /* 0x00007200ff0877ac */ /* 0x000e640008000c00 */
[----:B-1----:R-:W-:Y:S02]  /*0140*/  IMAD R7, R5, UR10, RZ ;  /* 0x0000000a05077c24 */ /* 0x002fe4000f8e02ff */
[----:B------:R-:W-:-:S04]  /*0150*/  IMAD.WIDE.U32 R2, R4, UR10, R4 ;  /* 0x0000000a04027c25 */ /* 0x000fc8000f8e0004 */
[----:B------:R-:W-:Y:S01]  /*0160*/  IMAD R7, R4, UR11, R7 ;  /* 0x0000000b04077c24 */ /* 0x000fe2000f8e0207 */
[----:B------:R-:W-:-:S03]  /*0170*/  LEA R4, P0, R2, UR8, 0x2 ;  /* 0x0000000802047c11 */ /* 0x000fc6000f8010ff */
[----:B------:R-:W-:-:S05]  /*0180*/  IMAD.IADD R3, R3, 0x1, R7 ;  /* 0x0000000103037824 */ /* 0x000fca00078e0207 */
[----:B------:R-:W-:Y:S01]  /*0190*/  LEA.HI.X R5, R2, UR9, R3, 0x2, P0 ;  /* 0x0000000902057c11 */ /* 0x000fe200080f1403 */
[----:B------:R-:W-:-:S05]  /*01a0*/  IMAD.MOV.U32 R3, RZ, RZ, 0x3f800000 ;  /* 0x3f800000ff037424 */ /* 0x000fca00078e00ff */
[----:B0-----:R-:W-:Y:S01]  /*01b0*/  STG.E desc[UR4][R4.64], R3 ;  /* 0x0000000304007986 */ /* 0x001fe2000c101904 */
[----:B------:R-:W-:Y:S05]  /*01c0*/  EXIT ;  /* 0x000000000000794d */ /* 0x000fea0003800000 */
.L_x_10:
[----:B------:R-:W1:Y:S01]  /*01d0*/  LDCU.128 UR8, c[0x0][0x390] ;  /* 0x00007200ff0877ac */ /* 0x000e620008000c00 */
[----:B------:R-:W-:Y:S01]  /*01e0*/  MOV R2, R4 ;  /* 0x0000000400027202 */ /* 0x000fe20000000f00 */
[----:B------:R-:W-:-:S04]  /*01f0*/  IMAD.MOV.U32 R3, RZ, RZ, R5 ;  /* 0x000000ffff037224 */ /* 0x000fc800078e0005 */
[----:B-1----:R-:W-:-:S04]  /*0200*/  IMAD.WIDE.U32 R2, R7, UR10, R2 ;  /* 0x0000000a07027c25 */ /* 0x002fc8000f8e0002 */
[----:B------:R-:W-:Y:S01]  /*0210*/  IMAD R7, R7, UR11, R3 ;  /* 0x0000000b07077c24 */ /* 0x000fe2000f8e0203 */
[----:B------:R-:W-:-:S04]  /*0220*/  LEA R4, P0, R2, UR8, 0x2 ;  /* 0x0000000802047c11 */ /* 0x000fc8000f8010ff */
[----:B------:R-:W-:-:S05]  /*0230*/  LEA.HI.X R5, R2, UR9, R7, 0x2, P0 ;  /* 0x0000000902057c11 */ /* 0x000fca00080f1407 */
[----:B0-----:R-:W-:Y:S01]  /*0240*/  STG.E desc[UR4][R4.64], RZ ;  /* 0x000000ff04007986 */ /* 0x001fe2000c101904 */
[----:B------:R-:W-:Y:S05]  /*0250*/  EXIT ;  /* 0x000000000000794d */ /* 0x000fea0003800000 */
.L_x_11:
        /* <DEDUP_REMOVED lines=10> */
.L_x_17:


//--------------------- .text._Z8clearTricllPfl   --------------------------
	.section	.text._Z8clearTricllPfl,"ax",@progbits
	.align	128
        .global         _Z8clearTricllPfl
        .type           _Z8clearTricllPfl,@function
        .size           _Z8clearTricllPfl,(.L_x_18 - _Z8clearTricllPfl)
        .other          _Z8clearTricllPfl,@"STO_CUDA_ENTRY STV_DEFAULT"
_Z8clearTricllPfl:
.text._Z8clearTricllPfl:
[----:B------:R-:W-:Y:S01]  /*0000*/  LDC R1, c[0x0][0x37c] ;  /* 0x0000df00ff017b82 */ /* 0x000fe20000000800 */
[----:B------:R-:W0:Y:S01]  /*0010*/  S2R R5, SR_TID.Y ;  /* 0x0000000000057919 */ /* 0x000e220000002200 */
[----:B------:R-:W1:Y:S01]  /*0020*/  LDCU UR4, c[0x0][0x360] ;  /* 0x00006c00ff0477ac */ /* 0x000e620008000800 */
[----:B------:R-:W0:Y:S01]  /*0030*/  S2R R0, SR_CTAID.Y ;  /* 0x0000000000007919 */ /* 0x000e220000002600 */
[----:B------:R-:W0:Y:S01]  /*0040*/  LDCU UR5, c[0x0][0x364] ;  /* 0x00006c80ff0577ac */ /* 0x000e220008000800 */
[----:B------:R-:W1:Y:S01]  /*0050*/  S2R R2, SR_TID.X ;  /* 0x0000000000027919 */ /* 0x000e620000002100 */
[----:B------:R-:W2:Y:S01]  /*0060*/  LDCU.64 UR6, c[0x0][0x390] ;  /* 0x00007200ff0677ac */ /* 0x000ea20008000a00 */
[----:B------:R-:W1:Y:S01]  /*0070*/  S2R R3, SR_CTAID.X ;  /* 0x0000000000037919 */ /* 0x000e620000002500 */
[----:B------:R-:W3:Y:S01]  /*0080*/  LDCU.64 UR8, c[0x0][0x388] ;  /* 0x00007100ff0877ac */ /* 0x000ee20008000a00 */
[----:B0-----:R-:W-:-:S05]  /*0090*/  IMAD R5, R0, UR5, R5 ;  /* 0x0000000500057c24 */ /* 0x001fca000f8e0205 */
[----:B--2---:R-:W-:Y:S01]  /*00a0*/  ISETP.GE.U32.AND P1, PT, R5, UR6, PT ;  /* 0x0000000605007c0c */ /* 0x004fe2000bf26070 */
[----:B-1----:R-:W-:-:S03]  /*00b0*/  IMAD R2, R3, UR4, R2 ;  /* 0x0000000403027c24 */ /* 0x002fc6000f8e0202 */
[----:B------:R-:W-:Y:S02]  /*00c0*/  ISETP.GE.AND.EX P1, PT, RZ, UR7, PT, P1 ;  /* 0x00000007ff007c0c */ /* 0x000fe4000bf26310 */
[----:B---3--:R-:W-:-:S04]  /*00d0*/  ISETP.GE.U32.AND P0, PT, R2, UR8, PT ;  /* 0x0000000802007c0c */ /* 0x008fc8000bf06070 */
[----:B------:R-:W-:-:S13]  /*00e0*/  ISETP.GE.OR.EX P0, PT, RZ, UR9, P1, P0 ;  /* 0x00000009ff007c0c */ /* 0x000fda0008f06700 */
[----:B------:R-:W-:Y:S05]  /*00f0*/  @P0 EXIT ;  /* 0x000000000000094d */ /* 0x000fea0003800000 */
[----:B------:R-:W0:Y:S02]  /*0100*/  LDCU.U8 UR4, c[0x0][0x380] ;  /* 0x00007000ff0477ac */ /* 0x000e240008000000 */
[----:B0-----:R-:W-:-:S04]  /*0110*/  UPRMT UR4, UR4, 0x8880, URZ ;  /* 0x0000888004047896 */ /* 0x001fc800080000ff */
[----:B------:R-:W-:-:S07]  /*0120*/  UISETP.NE.AND UP0, UPT, UR4, 0x6c, UPT ;  /* 0x0000006c0400788c */ /* 0x000fce000bf05270 */
[----:B------:R-:W0:Y:S02]  /*0130*/  LDCU.64 UR4, c[0x0][0x358] ;  /* 0x00006b00ff0477ac */ /* 0x000e240008000a00 */
[----:B------:R-:W-:Y:S05]  /*0140*/  BRA.U UP0, `(.L_x_12) ;  /* 0x00000001002c7547 */ /* 0x000fea000b800000 */
[----:B------:R-:W-:-:S13]  /*0150*/  ISETP.GT.U32.AND P0, PT, R2, R5, PT ;  /* 0x000000050200720c */ /* 0x000fda0003f04070 */
[----:B0-----:R-:W-:Y:S05]  /*0160*/  @!P0 EXIT ;  /* 0x000000000000894d */ /* 0x001fea0003800000 */
[----:B------:R-:W0:Y:S01]  /*0170*/  LDCU.64 UR6, c[0x0][0x3a0] ;  /* 0x00007400ff0677ac */ /* 0x000e220008000a00 */
[----:B------:R-:W-:Y:S01]  /*0180*/  IMAD.MOV.U32 R3, RZ, RZ, RZ ;  /* 0x000000ffff037224 */ /* 0x000fe200078e00ff */
[----:B------:R-:W1:Y:S01]  /*0190*/  LDCU.64 UR8, c[0x0][0x398] ;  /* 0x00007300ff0877ac */ /* 0x000e620008000a00 */
[----:B0-----:R-:W-:-:S04]  /*01a0*/  IMAD.WIDE.U32 R2, R5, UR6, R2 ;  /* 0x0000000605027c25 */ /* 0x001fc8000f8e0002 */
[----:B------:R-:W-:Y:S01]  /*01b0*/  IMAD R5, R5, UR7, R3 ;  /* 0x0000000705057c24 */ /* 0x000fe2000f8e0203 */
[----:B-1----:R-:W-:-:S04]  /*01c0*/  LEA R4, P0, R2, UR8, 0x2 ;  /* 0x0000000802047c11 */ /* 0x002fc8000f8010ff */
[----:B------:R-:W-:-:S05]  /*01d0*/  LEA.HI.X R5, R2, UR9, R5, 0x2, P0 ;  /* 0x0000000902057c11 */ /* 0x000fca00080f1405 */
[----:B------:R-:W-:Y:S01]  /*01e0*/  STG.E desc[UR4][R4.64], RZ ;  /* 0x000000ff04007986 */ /* 0x000fe2000c101904 */
[----:B------:R-:W-:Y:S05]  /*01f0*/  EXIT ;  /* 0x000000000000794d */ /* 0x000fea0003800000 */
.L_x_12:
[----:B------:R-:W-:-:S13]  /*0200*/  ISETP.GE.U32.AND P0, PT, R2, R5, PT ;  /* 0x000000050200720c */ /* 0x000fda0003f06070 */
[----:B0-----:R-:W-:Y:S05]  /*0210*/  @P0 EXIT ;  /* 0x000000000000094d */ /* 0x001fea0003800000 */
        /* <DEDUP_REMOVED lines=9> */
.L_x_13:
        /* <DEDUP_REMOVED lines=13> */
.L_x_18:


//--------------------- .nv.shared.reserved.0     --------------------------
	.section	.nv.shared.reserved.0,"aw",@nobits
	.weak		__nv_reservedSMEM_offset_0_alias
	.size		__nv_reservedSMEM_offset_0_alias, 0, 64
	.other		__nv_reservedSMEM_offset_0_alias,@"STO_CUDA_RESERVED_SHARED STV_DEFAULT"
__nv_reservedSMEM_offset_0_alias:
	.zero		0
	.zero		64


//--------------------- .nv.constant0._Z20symmetricFromProductPfi --------------------------
	.section	.nv.constant0._Z20symmetricFromProductPfi,"a",@progbits
	.sectionflags	@""
	.align	4
.nv.constant0._Z20symmetricFromProductPfi:
	.zero		908


//--------------------- .nv.constant0._Z6addEyellPfl --------------------------
	.section	.nv.constant0._Z6addEyellPfl,"a",@progbits
	.sectionflags	@""
	.align	4
.nv.constant0._Z6addEyellPfl:
	.zero		928


//--------------------- .nv.constant0._Z6setEyellPfl --------------------------
	.section	.nv.constant0._Z6setEyellPfl,"a",@progbits
	.sectionflags	@""
	.align	4
.nv.constant0._Z6setEyellPfl:
	.zero		928


//--------------------- .nv.constant0._Z8clearTricllPfl --------------------------
	.section	.nv.constant0._Z8clearTricllPfl,"a",@progbits
	.sectionflags	@""
	.align	4
.nv.constant0._Z8clearTricllPfl:
	.zero		936


//--------------------- SYMBOLS --------------------------

	.type		.nv.reservedSmem.offset0,@object
	.size		.nv.reservedSmem.offset0,0x4
